// auto-generated by cutlass_sweep.gemm — config: {"arch": "sm_100", "cluster_m": 1, "cluster_n": 1, "dtype": "bf16", "dtype_b": "bf16", "layout": "nn", "stages": 0, "tile_k": 64, "tile_m": 128, "tile_n": 256}
#include "cutlass/cutlass.h"
#include "cutlass/gemm/collective/collective_builder.hpp"
#include "cutlass/gemm/device/gemm_universal_adapter.h"
#include "cutlass/gemm/kernel/gemm_universal.hpp"
#include "cutlass/epilogue/collective/collective_builder.hpp"

using ElemA = cutlass::bfloat16_t;
using ElemB = cutlass::bfloat16_t;
using ElemCD = cutlass::bfloat16_t;
using Acc  = float;
using TileShape    = cute::Shape<cute::_128, cute::_256, cute::_64>;
using ClusterShape = cute::Shape<cute::_1, cute::_1, cute::_1>;

using CollectiveEpilogue = typename cutlass::epilogue::collective::CollectiveBuilder<
    cutlass::arch::Sm100, cutlass::arch::OpClassTensorOp,
    TileShape, ClusterShape,
    cutlass::epilogue::collective::EpilogueTileAuto,
    Acc, Acc,
    ElemCD, cutlass::layout::RowMajor, 128 / cutlass::sizeof_bits<ElemCD>::value,
    ElemCD, cutlass::layout::RowMajor, 128 / cutlass::sizeof_bits<ElemCD>::value,
    cutlass::epilogue::collective::EpilogueScheduleAuto
  >::CollectiveOp;

using CollectiveMainloop = typename cutlass::gemm::collective::CollectiveBuilder<
    cutlass::arch::Sm100, cutlass::arch::OpClassTensorOp,
    ElemA, cutlass::layout::RowMajor, 128 / cutlass::sizeof_bits<ElemA>::value,
    ElemB, cutlass::layout::RowMajor, 128 / cutlass::sizeof_bits<ElemB>::value,
    Acc,
    TileShape, ClusterShape,
    cutlass::gemm::collective::StageCountAutoCarveout<static_cast<int>(sizeof(typename CollectiveEpilogue::SharedStorage))>,
    cutlass::gemm::collective::KernelScheduleAuto
  >::CollectiveOp;

using GemmKernel = cutlass::gemm::kernel::GemmUniversal<
    cute::Shape<int,int,int,int>,
    CollectiveMainloop,
    CollectiveEpilogue
>;
using Gemm = cutlass::gemm::device::GemmUniversalAdapter<GemmKernel>;

// Force the device kernel symbol into the cubin without needing a host main.
auto* _anchor = &cutlass::device_kernel<GemmKernel>;


// ===== COMPILED SASS (sm_100a) =====

	.target	sm_100a

	.elftype	@"ET_EXEC"


//--------------------- .note.nv.tkinfo           --------------------------
	.section	.note.nv.tkinfo,"",@"SHT_NOTE"
	.sectionflags	@"SHF_NOTE_NV_TKINFO"
	.tkinfo
        /*0018*/ 	.word	0x00000002
        /*0030*/ 	.string	""
        /*0030*/ 	.string	"ptxas"
        /*0030*/ 	.string	"Cuda compilation tools, release 13.0, V13.0.88"
        /*0030*/ 	.string	"Build cuda_13.0.r13.0/compiler.36424714_0"
        /*0030*/ 	.string	"-arch sm_100a -m 64 "



//--------------------- .note.nv.cuinfo           --------------------------
	.section	.note.nv.cuinfo,"",@"SHT_NOTE"
	.sectionflags	@"SHF_NOTE_NV_CUINFO"
        /*0018*/ 	.short	0x0002
        /*001a*/ 	.short	0x0064
        /*001c*/ 	.short	0x0082
	.zero		2


//--------------------- .nv.info                  --------------------------
	.section	.nv.info,"",@"SHT_CUDA_INFO"
	.align	4


	//----- nvinfo : EIATTR_REGCOUNT
	.align		4
        /*0000*/ 	.byte	0x04, 0x2f
        /*0002*/ 	.short	(.L_19 - .L_18)
	.align		4
.L_18:
        /*0004*/ 	.word	index@(_ZN7cutlass13device_kernelINS_4gemm6kernel13GemmUniversalIN4cute5tupleIJiiiiEEENS1_10collective13CollectiveMmaINS1_35MainloopSm100TmaUmmaWarpSpecializedILi3ELi2ELi2ENS5_IJNS4_1CILi1EEESB_SB_EEEEENS5_IJNSA_ILi128EEENSA_ILi256EEENSA_ILi64EEEEEENS_10bfloat16_tENS5_IJlSB_lEEESI_NS5_IJSB_llEEENS4_8TiledMMAINS4_8MMA_AtomIJNS4_20SM100_MMA_F16BF16_SSISI_SI_fLi128ELi256ELNS4_4UMMA5MajorE0ELSP_1ELNSO_7ScaleInE0ELSQ_0EEEEEENS4_6LayoutISC_NS5_IJNSA_ILi0EEESU_SU_EEEEENS5_IJNS4_10UnderscoreESX_SX_EEEEENS4_13SM90_TMA_LOADENS4_14ComposedLayoutINS4_7SwizzleILi3ELi4ELi3EEENS4_18smem_ptr_flag_bitsILi16EEENST_INS5_IJNSA_ILi8EEESG_EEENS5_IJSG_SB_EEEEEEEvNS4_8identityES10_NS11_IS13_S15_NST_INS5_IJSG_S16_EEENS5_IJSB_SG_EEEEEEEvS1B_EENS_8epilogue10collective18CollectiveEpilogueINS1H_23Sm100TmaWarpSpecializedILi4ELi2ELi64ELb1ELb0EEEJSH_NS5_IJNST_ISE_SB_EENST_ISG_SB_EEEEESI_SJ_SI_SJ_NS1H_6fusion15FusionCallbacksIS1L_NS1P_17LinearCombinationISI_fSI_fLNS_15FloatRoundStyleE2EEESH_S1O_JEEENS4_5SM1004TMEM4LOAD26SM100_TMEM_LOAD_32dp32b64xES10_S1A_NS4_39AutoVectorizingCopyWithAssumedAlignmentILi128EEENS4_14SM90_TMA_STOREES1A_S20_S20_EEEvvEEEEvNT_6ParamsE)
        /*0008*/ 	.word	0x000000b9


	//----- nvinfo : EIATTR_FRAME_SIZE
	.align		4
.L_19:
        /*000c*/ 	.byte	0x04, 0x11
        /*000e*/ 	.short	(.L_21 - .L_20)
	.align		4
.L_20:
        /*0010*/ 	.word	index@($__internal_2_$__cuda_sm10x_tcgen05_guardrail_trap_unallocated_columns_being_dealloced)
        /*0014*/ 	.word	0x00000000


	//----- nvinfo : EIATTR_FRAME_SIZE
	.align		4
.L_21:
        /*0018*/ 	.byte	0x04, 0x11
        /*001a*/ 	.short	(.L_23 - .L_22)
	.align		4
.L_22:
        /*001c*/ 	.word	index@($__internal_1_$__cuda_sm10x_tcgen05_guardrail_trap_phase_invalid_during_alloc)
        /*0020*/ 	.word	0x00000000


	//----- nvinfo : EIATTR_FRAME_SIZE
	.align		4
.L_23:
        /*0024*/ 	.byte	0x04, 0x11
        /*0026*/ 	.short	(.L_25 - .L_24)
	.align		4
.L_24:
        /*0028*/ 	.word	index@($__internal_0_$__cuda_sm10x_tcgen05_guardrail_trap_col_being_dealloced_not_returned_by_alloc)
        /*002c*/ 	.word	0x00000000


	//----- nvinfo : EIATTR_FRAME_SIZE
	.align		4
.L_25:
        /*0030*/ 	.byte	0x04, 0x11
        /*0032*/ 	.short	(.L_27 - .L_26)
	.align		4
.L_26:
        /*0034*/ 	.word	index@(_ZN7cutlass13device_kernelINS_4gemm6kernel13GemmUniversalIN4cute5tupleIJiiiiEEENS1_10collective13CollectiveMmaINS1_35MainloopSm100TmaUmmaWarpSpecializedILi3ELi2ELi2ENS5_IJNS4_1CILi1EEESB_SB_EEEEENS5_IJNSA_ILi128EEENSA_ILi256EEENSA_ILi64EEEEEENS_10bfloat16_tENS5_IJlSB_lEEESI_NS5_IJSB_llEEENS4_8TiledMMAINS4_8MMA_AtomIJNS4_20SM100_MMA_F16BF16_SSISI_SI_fLi128ELi256ELNS4_4UMMA5MajorE0ELSP_1ELNSO_7ScaleInE0ELSQ_0EEEEEENS4_6LayoutISC_NS5_IJNSA_ILi0EEESU_SU_EEEEENS5_IJNS4_10UnderscoreESX_SX_EEEEENS4_13SM90_TMA_LOADENS4_14ComposedLayoutINS4_7SwizzleILi3ELi4ELi3EEENS4_18smem_ptr_flag_bitsILi16EEENST_INS5_IJNSA_ILi8EEESG_EEENS5_IJSG_SB_EEEEEEEvNS4_8identityES10_NS11_IS13_S15_NST_INS5_IJSG_S16_EEENS5_IJSB_SG_EEEEEEEvS1B_EENS_8epilogue10collective18CollectiveEpilogueINS1H_23Sm100TmaWarpSpecializedILi4ELi2ELi64ELb1ELb0EEEJSH_NS5_IJNST_ISE_SB_EENST_ISG_SB_EEEEESI_SJ_SI_SJ_NS1H_6fusion15FusionCallbacksIS1L_NS1P_17LinearCombinationISI_fSI_fLNS_15FloatRoundStyleE2EEESH_S1O_JEEENS4_5SM1004TMEM4LOAD26SM100_TMEM_LOAD_32dp32b64xES10_S1A_NS4_39AutoVectorizingCopyWithAssumedAlignmentILi128EEENS4_14SM90_TMA_STOREES1A_S20_S20_EEEvvEEEEvNT_6ParamsE)
        /*0038*/ 	.word	0x00000000


	//----- nvinfo : EIATTR_MIN_STACK_SIZE
	.align		4
.L_27:
        /*003c*/ 	.byte	0x04, 0x12
        /*003e*/ 	.short	(.L_29 - .L_28)
	.align		4
.L_28:
        /*0040*/ 	.word	index@(_ZN7cutlass13device_kernelINS_4gemm6kernel13GemmUniversalIN4cute5tupleIJiiiiEEENS1_10collective13CollectiveMmaINS1_35MainloopSm100TmaUmmaWarpSpecializedILi3ELi2ELi2ENS5_IJNS4_1CILi1EEESB_SB_EEEEENS5_IJNSA_ILi128EEENSA_ILi256EEENSA_ILi64EEEEEENS_10bfloat16_tENS5_IJlSB_lEEESI_NS5_IJSB_llEEENS4_8TiledMMAINS4_8MMA_AtomIJNS4_20SM100_MMA_F16BF16_SSISI_SI_fLi128ELi256ELNS4_4UMMA5MajorE0ELSP_1ELNSO_7ScaleInE0ELSQ_0EEEEEENS4_6LayoutISC_NS5_IJNSA_ILi0EEESU_SU_EEEEENS5_IJNS4_10UnderscoreESX_SX_EEEEENS4_13SM90_TMA_LOADENS4_14ComposedLayoutINS4_7SwizzleILi3ELi4ELi3EEENS4_18smem_ptr_flag_bitsILi16EEENST_INS5_IJNSA_ILi8EEESG_EEENS5_IJSG_SB_EEEEEEEvNS4_8identityES10_NS11_IS13_S15_NST_INS5_IJSG_S16_EEENS5_IJSB_SG_EEEEEEEvS1B_EENS_8epilogue10collective18CollectiveEpilogueINS1H_23Sm100TmaWarpSpecializedILi4ELi2ELi64ELb1ELb0EEEJSH_NS5_IJNST_ISE_SB_EENST_ISG_SB_EEEEESI_SJ_SI_SJ_NS1H_6fusion15FusionCallbacksIS1L_NS1P_17LinearCombinationISI_fSI_fLNS_15FloatRoundStyleE2EEESH_S1O_JEEENS4_5SM1004TMEM4LOAD26SM100_TMEM_LOAD_32dp32b64xES10_S1A_NS4_39AutoVectorizingCopyWithAssumedAlignmentILi128EEENS4_14SM90_TMA_STOREES1A_S20_S20_EEEvvEEEEvNT_6ParamsE)
        /*0044*/ 	.word	0x00000000
.L_29:


//--------------------- .nv.compat                --------------------------
	.section	.nv.compat,"",@"SHT_CUDA_COMPAT_INFO"
	.align	4
        /*0000*/ 	.byte	0x02, 0x09, 0x01, 0x00, 0x02, 0x02, 0x02, 0x00, 0x02, 0x05, 0x05, 0x00, 0x03, 0x07, 0x01, 0x01
        /*0010*/ 	.byte	0x02, 0x03, 0x01, 0x00, 0x02, 0x06, 0x01, 0x00, 0x04, 0x0b, 0x08, 0x00, 0x09, 0x00, 0x00, 0x00
        /*0020*/ 	.byte	0x00, 0x00, 0x00, 0x00


//--------------------- .nv.info._ZN7cutlass13device_kernelINS_4gemm6kernel13GemmUniversalIN4cute5tupleIJiiiiEEENS1_10collective13CollectiveMmaINS1_35MainloopSm100TmaUmmaWarpSpecializedILi3ELi2ELi2ENS5_IJNS4_1CILi1EEESB_SB_EEEEENS5_IJNSA_ILi128EEENSA_ILi256EEENSA_ILi64EEEEEENS_10bfloat16_tENS5_IJlSB_lEEESI_NS5_IJSB_llEEENS4_8TiledMMAINS4_8MMA_AtomIJNS4_20SM100_MMA_F16BF16_SSISI_SI_fLi128ELi256ELNS4_4UMMA5MajorE0ELSP_1ELNSO_7ScaleInE0ELSQ_0EEEEEENS4_6LayoutISC_NS5_IJNSA_ILi0EEESU_SU_EEEEENS5_IJNS4_10UnderscoreESX_SX_EEEEENS4_13SM90_TMA_LOADENS4_14ComposedLayoutINS4_7SwizzleILi3ELi4ELi3EEENS4_18smem_ptr_flag_bitsILi16EEENST_INS5_IJNSA_ILi8EEESG_EEENS5_IJSG_SB_EEEEEEEvNS4_8identityES10_NS11_IS13_S15_NST_INS5_IJSG_S16_EEENS5_IJSB_SG_EEEEEEEvS1B_EENS_8epilogue10collective18CollectiveEpilogueINS1H_23Sm100TmaWarpSpecializedILi4ELi2ELi64ELb1ELb0EEEJSH_NS5_IJNST_ISE_SB_EENST_ISG_SB_EEEEESI_SJ_SI_SJ_NS1H_6fusion15FusionCallbacksIS1L_NS1P_17LinearCombinationISI_fSI_fLNS_15FloatRoundStyleE2EEESH_S1O_JEEENS4_5SM1004TMEM4LOAD26SM100_TMEM_LOAD_32dp32b64xES10_S1A_NS4_39AutoVectorizingCopyWithAssumedAlignmentILi128EEENS4_14SM90_TMA_STOREES1A_S20_S20_EEEvvEEEEvNT_6ParamsE --------------------------
	.section	.nv.info._ZN7cutlass13device_kernelINS_4gemm6kernel13GemmUniversalIN4cute5tupleIJiiiiEEENS1_10collective13CollectiveMmaINS1_35MainloopSm100TmaUmmaWarpSpecializedILi3ELi2ELi2ENS5_IJNS4_1CILi1EEESB_SB_EEEEENS5_IJNSA_ILi128EEENSA_ILi256EEENSA_ILi64EEEEEENS_10bfloat16_tENS5_IJlSB_lEEESI_NS5_IJSB_llEEENS4_8TiledMMAINS4_8MMA_AtomIJNS4_20SM100_MMA_F16BF16_SSISI_SI_fLi128ELi256ELNS4_4UMMA5MajorE0ELSP_1ELNSO_7ScaleInE0ELSQ_0EEEEEENS4_6LayoutISC_NS5_IJNSA_ILi0EEESU_SU_EEEEENS5_IJNS4_10UnderscoreESX_SX_EEEEENS4_13SM90_TMA_LOADENS4_14ComposedLayoutINS4_7SwizzleILi3ELi4ELi3EEENS4_18smem_ptr_flag_bitsILi16EEENST_INS5_IJNSA_ILi8EEESG_EEENS5_IJSG_SB_EEEEEEEvNS4_8identityES10_NS11_IS13_S15_NST_INS5_IJSG_S16_EEENS5_IJSB_SG_EEEEEEEvS1B_EENS_8epilogue10collective18CollectiveEpilogueINS1H_23Sm100TmaWarpSpecializedILi4ELi2ELi64ELb1ELb0EEEJSH_NS5_IJNST_ISE_SB_EENST_ISG_SB_EEEEESI_SJ_SI_SJ_NS1H_6fusion15FusionCallbacksIS1L_NS1P_17LinearCombinationISI_fSI_fLNS_15FloatRoundStyleE2EEESH_S1O_JEEENS4_5SM1004TMEM4LOAD26SM100_TMEM_LOAD_32dp32b64xES10_S1A_NS4_39AutoVectorizingCopyWithAssumedAlignmentILi128EEENS4_14SM90_TMA_STOREES1A_S20_S20_EEEvvEEEEvNT_6ParamsE,"",@"SHT_CUDA_INFO"
	.sectionflags	@""
	.align	4


	//----- nvinfo : EIATTR_CUDA_API_VERSION
	.align		4
        /*0000*/ 	.byte	0x04, 0x37
        /*0002*/ 	.short	(.L_31 - .L_30)
.L_30:
        /*0004*/ 	.word	0x00000082


	//----- nvinfo : EIATTR_KPARAM_INFO
	.align		4
.L_31:
        /*0008*/ 	.byte	0x04, 0x17
        /*000a*/ 	.short	(.L_33 - .L_32)
.L_32:
        /*000c*/ 	.word	0x00000000
        /*0010*/ 	.short	0x0000
        /*0012*/ 	.short	0x0000
        /*0014*/ 	.byte	0x00, 0xf0, 0x01, 0x20


	//----- nvinfo : EIATTR_AT_ENTRY_FRAGMENTS
	.align		4
.L_33:
        /*0018*/ 	.byte	0x04, 0x4f
        /*001a*/ 	.short	(.L_35 - .L_34)


	//   ....[0]....
.L_34:
        /*001c*/ 	.word	0x00000006


	//----- nvinfo : EIATTR_RESERVED_SMEM_USED
	.align		4
.L_35:
        /*0020*/ 	.byte	0x01, 0x41
	.zero		2


	//----- nvinfo : EIATTR_SPARSE_MMA_MASK
	.align		4
        /*0024*/ 	.byte	0x03, 0x50
        /*0026*/ 	.short	0x0000


	//----- nvinfo : EIATTR_TCGEN05_1CTA_USED
	.align		4
        /*0028*/ 	.byte	0x01, 0x51
	.zero		2


	//----- nvinfo : EIATTR_MAXREG_COUNT
	.align		4
        /*002c*/ 	.byte	0x03, 0x1b
        /*002e*/ 	.short	0x00ff


	//----- nvinfo : EIATTR_NUM_BARRIERS
	.align		4
        /*0030*/ 	.byte	0x02, 0x4c
        /*0032*/ 	.byte	0x07
	.zero		1


	//----- nvinfo : EIATTR_EXTERNS
	.align		4
        /*0034*/ 	.byte	0x04, 0x0f
        /*0036*/ 	.short	(.L_37 - .L_36)


	//   ....[0]....
	.align		4
.L_36:
        /*0038*/ 	.word	index@(__assertfail)


	//----- nvinfo : EIATTR_MERCURY_ISA_VERSION
	.align		4
.L_37:
        /*003c*/ 	.byte	0x03, 0x5f
        /*003e*/ 	.short	0x0101


	//----- nvinfo : EIATTR_INT_WARP_WIDE_INSTR_OFFSETS
	.align		4
        /*0040*/ 	.byte	0x04, 0x31
        /*0042*/ 	.short	(.L_39 - .L_38)


	//   ....[0]....
.L_38:
        /*0044*/ 	.word	0x00001fb0


	//   ....[1]....
        /*0048*/ 	.word	0x00003850


	//   ....[2]....
        /*004c*/ 	.word	0x00003870


	//   ....[3]....
        /*0050*/ 	.word	0x000038a0


	//   ....[4]....
        /*0054*/ 	.word	0x000041e0


	//   ....[5]....
        /*0058*/ 	.word	0x00004250


	//   ....[6]....
        /*005c*/ 	.word	0x00004340


	//   ....[7]....
        /*0060*/ 	.word	0x000043c0


	//   ....[8]....
        /*0064*/ 	.word	0x000044d0


	//   ....[9]....
        /*0068*/ 	.word	0x00004560


	//   ....[10]....
        /*006c*/ 	.word	0x00004740


	//   ....[11]....
        /*0070*/ 	.word	0x000048a0


	//----- nvinfo : EIATTR_COOP_GROUP_MASK_REGIDS
	.align		4
.L_39:
        /*0074*/ 	.byte	0x04, 0x29
        /*0076*/ 	.short	(.L_41 - .L_40)


	//   ....[0]....
.L_40:
        /*0078*/ 	.word	0xffffffff


	//   ....[1]....
        /*007c*/ 	.word	0xffffffff


	//   ....[2]....
        /*0080*/ 	.word	0xffffffff


	//   ....[3]....
        /*0084*/ 	.word	0xffffffff


	//   ....[4]....
        /*0088*/ 	.word	0xffffffff


	//   ....[5]....
        /*008c*/ 	.word	0xffffffff


	//   ....[6]....
        /*0090*/ 	.word	0xffffffff


	//   ....[7]....
        /*0094*/ 	.word	0xffffffff


	//   ....[8]....
        /*0098*/ 	.word	0xffffffff


	//   ....[9]....
        /*009c*/ 	.word	0xffffffff


	//   ....[10]....
        /*00a0*/ 	.word	0xffffffff


	//   ....[11]....
        /*00a4*/ 	.word	0xffffffff


	//   ....[12]....
        /*00a8*/ 	.word	0xffffffff


	//----- nvinfo : EIATTR_COOP_GROUP_INSTR_OFFSETS
	.align		4
.L_41:
        /*00ac*/ 	.byte	0x04, 0x28
        /*00ae*/ 	.short	(.L_43 - .L_42)


	//   ....[0]....
.L_42:
        /*00b0*/ 	.word	0x00000090


	//   ....[1]....
        /*00b4*/ 	.word	0x000004d0


	//   ....[2]....
        /*00b8*/ 	.word	0x00000620


	//   ....[3]....
        /*00bc*/ 	.word	0x000007c0


	//   ....[4]....
        /*00c0*/ 	.word	0x000008c0


	//   ....[5]....
        /*00c4*/ 	.word	0x00000a30


	//   ....[6]....
        /*00c8*/ 	.word	0x00000b90


	//   ....[7]....
        /*00cc*/ 	.word	0x00001e90


	//   ....[8]....
        /*00d0*/ 	.word	0x00002be0


	//   ....[9]....
        /*00d4*/ 	.word	0x00002df0


	//   ....[10]....
        /*00d8*/ 	.word	0x00002e20


	//   ....[11]....
        /*00dc*/ 	.word	0x00003730


	//   ....[12]....
        /*00e0*/ 	.word	0x00003960


	//----- nvinfo : EIATTR_VRC_CTA_INIT_COUNT
	.align		4
.L_43:
        /*00e4*/ 	.byte	0x02, 0x4a
        /*00e6*/ 	.byte	0x80
	.zero		1


	//----- nvinfo : EIATTR_SYSCALL_OFFSETS
	.align		4
        /*00e8*/ 	.byte	0x04, 0x46
        /*00ea*/ 	.short	(.L_45 - .L_44)


	//   ....[0]....
.L_44:
        /*00ec*/ 	.word	0x00005350


	//   ....[1]....
        /*00f0*/ 	.word	0x00005440


	//   ....[2]....
        /*00f4*/ 	.word	0x00005dc0


	//   ....[3]....
        /*00f8*/ 	.word	0x00007210


	//   ....[4]....
        /*00fc*/ 	.word	0x00008630


	//   ....[5]....
        /*0100*/ 	.word	0x00009a40


	//----- nvinfo : EIATTR_MBARRIER_INSTR_OFFSETS
	.align		4
.L_45:
        /*0104*/ 	.byte	0x04, 0x39
        /*0106*/ 	.short	(.L_47 - .L_46)


	//   ....[0]....
.L_46:
        /*0108*/ 	.word	0x000005b0
        /*010c*/ 	.word	0x000000ff
        /*0110*/ 	.word	0x00000000
        /*0114*/ 	.short	0x0100
        /*0116*/ 	.byte	0x05
	.zero		1


	//   ....[1]....
        /*0118*/ 	.word	0x000005c0
        /*011c*/ 	.word	0x000000ff
        /*0120*/ 	.word	0x00000018
        /*0124*/ 	.short	0x0100
        /*0126*/ 	.byte	0x05
	.zero		1


	//   ....[2]....
        /*0128*/ 	.word	0x000005d0
        /*012c*/ 	.word	0x000000ff
        /*0130*/ 	.word	0x00000008
        /*0134*/ 	.short	0x0100
        /*0136*/ 	.byte	0x05
	.zero		1


	//   ....[3]....
        /*0138*/ 	.word	0x000005e0
        /*013c*/ 	.word	0x000000ff
        /*0140*/ 	.word	0x00000020
        /*0144*/ 	.short	0x0100
        /*0146*/ 	.byte	0x05
	.zero		1


	//   ....[4]....
        /*0148*/ 	.word	0x000005f0
        /*014c*/ 	.word	0x000000ff
        /*0150*/ 	.word	0x00000010
        /*0154*/ 	.short	0x0100
        /*0156*/ 	.byte	0x05
	.zero		1


	//   ....[5]....
        /*0158*/ 	.word	0x00000600
        /*015c*/ 	.word	0x000000ff
        /*0160*/ 	.word	0x00000028
        /*0164*/ 	.short	0x0100
        /*0166*/ 	.byte	0x05
	.zero		1


	//   ....[6]....
        /*0168*/ 	.word	0x00000730
        /*016c*/ 	.word	0x000000ff
        /*0170*/ 	.word	0x00000030
        /*0174*/ 	.short	0x0100
        /*0176*/ 	.byte	0x07
	.zero		1


	//   ....[7]....
        /*0178*/ 	.word	0x00000740
        /*017c*/ 	.word	0x000000ff
        /*0180*/ 	.word	0x00000050
        /*0184*/ 	.short	0x0100
        /*0186*/ 	.byte	0x07
	.zero		1


	//   ....[8]....
        /*0188*/ 	.word	0x00000750
        /*018c*/ 	.word	0x000000ff
        /*0190*/ 	.word	0x00000038
        /*0194*/ 	.short	0x0100
        /*0196*/ 	.byte	0x07
	.zero		1


	//   ....[9]....
        /*0198*/ 	.word	0x00000760
        /*019c*/ 	.word	0x000000ff
        /*01a0*/ 	.word	0x00000058
        /*01a4*/ 	.short	0x0100
        /*01a6*/ 	.byte	0x07
	.zero		1


	//   ....[10]....
        /*01a8*/ 	.word	0x00000770
        /*01ac*/ 	.word	0x000000ff
        /*01b0*/ 	.word	0x00000040
        /*01b4*/ 	.short	0x0100
        /*01b6*/ 	.byte	0x07
	.zero		1


	//   ....[11]....
        /*01b8*/ 	.word	0x00000780
        /*01bc*/ 	.word	0x000000ff
        /*01c0*/ 	.word	0x00000060
        /*01c4*/ 	.short	0x0100
        /*01c6*/ 	.byte	0x07
	.zero		1


	//   ....[12]....
        /*01c8*/ 	.word	0x00000790
        /*01cc*/ 	.word	0x000000ff
        /*01d0*/ 	.word	0x00000048
        /*01d4*/ 	.short	0x0100
        /*01d6*/ 	.byte	0x07
	.zero		1


	//   ....[13]....
        /*01d8*/ 	.word	0x000007a0
        /*01dc*/ 	.word	0x000000ff
        /*01e0*/ 	.word	0x00000068
        /*01e4*/ 	.short	0x0100
        /*01e6*/ 	.byte	0x07
	.zero		1


	//   ....[14]....
        /*01e8*/ 	.word	0x00000890
        /*01ec*/ 	.word	0x000000ff
        /*01f0*/ 	.word	0x00000070
        /*01f4*/ 	.short	0x0100
        /*01f6*/ 	.byte	0x05
	.zero		1


	//   ....[15]....
        /*01f8*/ 	.word	0x000008a0
        /*01fc*/ 	.word	0x000000ff
        /*0200*/ 	.word	0x00000078
        /*0204*/ 	.short	0x0100
        /*0206*/ 	.byte	0x05
	.zero		1


	//   ....[16]....
        /*0208*/ 	.word	0x000009e0
        /*020c*/ 	.word	0x000000ff
        /*0210*/ 	.word	0x00000080
        /*0214*/ 	.short	0x0100
        /*0216*/ 	.byte	0x05
	.zero		1


	//   ....[17]....
        /*0218*/ 	.word	0x000009f0
        /*021c*/ 	.word	0x000000ff
        /*0220*/ 	.word	0x00000090
        /*0224*/ 	.short	0x0100
        /*0226*/ 	.byte	0x05
	.zero		1


	//   ....[18]....
        /*0228*/ 	.word	0x00000a00
        /*022c*/ 	.word	0x000000ff
        /*0230*/ 	.word	0x00000088
        /*0234*/ 	.short	0x0100
        /*0236*/ 	.byte	0x05
	.zero		1


	//   ....[19]....
        /*0238*/ 	.word	0x00000a10
        /*023c*/ 	.word	0x000000ff
        /*0240*/ 	.word	0x00000098
        /*0244*/ 	.short	0x0100
        /*0246*/ 	.byte	0x05
	.zero		1


	//   ....[20]....
        /*0248*/ 	.word	0x00000b40
        /*024c*/ 	.word	0x000000ff
        /*0250*/ 	.word	0x000000a0
        /*0254*/ 	.short	0x0100
        /*0256*/ 	.byte	0x07
	.zero		1


	//   ....[21]....
        /*0258*/ 	.word	0x00000b50
        /*025c*/ 	.word	0x000000ff
        /*0260*/ 	.word	0x000000b0
        /*0264*/ 	.short	0x0100
        /*0266*/ 	.byte	0x07
	.zero		1


	//   ....[22]....
        /*0268*/ 	.word	0x00000b60
        /*026c*/ 	.word	0x000000ff
        /*0270*/ 	.word	0x000000a8
        /*0274*/ 	.short	0x0100
        /*0276*/ 	.byte	0x07
	.zero		1


	//   ....[23]....
        /*0278*/ 	.word	0x00000b70
        /*027c*/ 	.word	0x000000ff
        /*0280*/ 	.word	0x000000b8
        /*0284*/ 	.short	0x0100
        /*0286*/ 	.byte	0x07
	.zero		1


	//   ....[24]....
        /*0288*/ 	.word	0x00000c60
        /*028c*/ 	.word	0x000000ff
        /*0290*/ 	.word	0x000000c0
        /*0294*/ 	.short	0x0100
        /*0296*/ 	.byte	0x05
	.zero		1


	//   ....[25]....
        /*0298*/ 	.word	0x00000c70
        /*029c*/ 	.word	0x000000ff
        /*02a0*/ 	.word	0x000000d0
        /*02a4*/ 	.short	0x0100
        /*02a6*/ 	.byte	0x05
	.zero		1


	//   ....[26]....
        /*02a8*/ 	.word	0x00000c80
        /*02ac*/ 	.word	0x000000ff
        /*02b0*/ 	.word	0x000000c8
        /*02b4*/ 	.short	0x0100
        /*02b6*/ 	.byte	0x05
	.zero		1


	//   ....[27]....
        /*02b8*/ 	.word	0x00000c90
        /*02bc*/ 	.word	0x000000ff
        /*02c0*/ 	.word	0x000000d8
        /*02c4*/ 	.short	0x0100
        /*02c6*/ 	.byte	0x05
	.zero		1


	//   ....[28]....
        /*02c8*/ 	.word	0x00001570
        /*02cc*/ 	.word	0x00000003
        /*02d0*/ 	.word	0x000000d0
        /*02d4*/ 	.short	0x010a
        /*02d6*/ 	.byte	0xff
	.zero		1


	//   ....[29]....
        /*02d8*/ 	.word	0x000015a0
        /*02dc*/ 	.word	0x00000003
        /*02e0*/ 	.word	0x000000c0
        /*02e4*/ 	.short	0x0101
        /*02e6*/ 	.byte	0xff
	.zero		1


	//   ....[30]....
        /*02e8*/ 	.word	0x00001670
        /*02ec*/ 	.word	0x000000ff
        /*02f0*/ 	.word	0x00000018
        /*02f4*/ 	.short	0x010a
        /*02f6*/ 	.byte	0x08
	.zero		1


	//   ....[31]....
        /*02f8*/ 	.word	0x00001740
        /*02fc*/ 	.word	0x000000ff
        /*0300*/ 	.word	0x00000018
        /*0304*/ 	.short	0x010a
        /*0306*/ 	.byte	0x29
	.zero		1


	//   ....[32]....
        /*0308*/ 	.word	0x00001890
        /*030c*/ 	.word	0x000000ff
        /*0310*/ 	.word	0x00000018
        /*0314*/ 	.short	0x010a
        /*0316*/ 	.byte	0x08
	.zero		1


	//   ....[33]....
        /*0318*/ 	.word	0x00001a90
        /*031c*/ 	.word	0x000000ff
        /*0320*/ 	.word	0x00000078
        /*0324*/ 	.short	0x0101
        /*0326*/ 	.byte	0x04
	.zero		1


	//   ....[34]....
        /*0328*/ 	.word	0x00001ab0
        /*032c*/ 	.word	0x000000ff
        /*0330*/ 	.word	0x00000018
        /*0334*/ 	.short	0x010a
        /*0336*/ 	.byte	0x08
	.zero		1


	//   ....[35]....
        /*0338*/ 	.word	0x00001b60
        /*033c*/ 	.word	0x000000ff
        /*0340*/ 	.word	0x00000018
        /*0344*/ 	.short	0x010a
        /*0346*/ 	.byte	0x29
	.zero		1


	//   ....[36]....
        /*0348*/ 	.word	0x00001cb0
        /*034c*/ 	.word	0x000000ff
        /*0350*/ 	.word	0x00000018
        /*0354*/ 	.short	0x010a
        /*0356*/ 	.byte	0x08
	.zero		1


	//   ....[37]....
        /*0358*/ 	.word	0x00001ec0
        /*035c*/ 	.word	0x00000002
        /*0360*/ 	.word	0x00000080
        /*0364*/ 	.short	0x010a
        /*0366*/ 	.byte	0xff
	.zero		1


	//   ....[38]....
        /*0368*/ 	.word	0x00001f80
        /*036c*/ 	.word	0x00000002
        /*0370*/ 	.word	0x00000000
        /*0374*/ 	.short	0x0101
        /*0376*/ 	.byte	0xff
	.zero		1


	//   ....[39]....
        /*0378*/ 	.word	0x000024e0
        /*037c*/ 	.word	0x000000ff
        /*0380*/ 	.word	0x00000000
        /*0384*/ 	.short	0x010a
        /*0386*/ 	.byte	0x05
	.zero		1


	//   ....[40]....
        /*0388*/ 	.word	0x00002570
        /*038c*/ 	.word	0x000000ff
        /*0390*/ 	.word	0x00000000
        /*0394*/ 	.short	0x010a
        /*0396*/ 	.byte	0x05
	.zero		1


	//   ....[41]....
        /*0398*/ 	.word	0x00002610
        /*039c*/ 	.word	0x00000000
        /*03a0*/ 	.word	0x00000000
        /*03a4*/ 	.short	0x010a
        /*03a6*/ 	.byte	0xff
	.zero		1


	//   ....[42]....
        /*03a8*/ 	.word	0x00002730
        /*03ac*/ 	.word	0x00000000
        /*03b0*/ 	.word	0x000000c0
        /*03b4*/ 	.short	0x010a
        /*03b6*/ 	.byte	0xff
	.zero		1


	//   ....[43]....
        /*03b8*/ 	.word	0x00002790
        /*03bc*/ 	.word	0x00000004
        /*03c0*/ 	.word	0x00000000
        /*03c4*/ 	.short	0x0101
        /*03c6*/ 	.byte	0xff
	.zero		1


	//   ....[44]....
        /*03c8*/ 	.word	0x000027b0
        /*03cc*/ 	.word	0x000000ff
        /*03d0*/ 	.word	0x00000090
        /*03d4*/ 	.short	0x010a
        /*03d6*/ 	.byte	0x05
	.zero		1


	//   ....[45]....
        /*03d8*/ 	.word	0x000028d0
        /*03dc*/ 	.word	0x00000000
        /*03e0*/ 	.word	0x00000080
        /*03e4*/ 	.short	0x010a
        /*03e6*/ 	.byte	0xff
	.zero		1


	//   ....[46]....
        /*03e8*/ 	.word	0x000029e0
        /*03ec*/ 	.word	0x00000000
        /*03f0*/ 	.word	0x00000000
        /*03f4*/ 	.short	0x0101
        /*03f6*/ 	.byte	0xff
	.zero		1


	//   ....[47]....
        /*03f8*/ 	.word	0x00002a70
        /*03fc*/ 	.word	0x000000ff
        /*0400*/ 	.word	0x00000090
        /*0404*/ 	.short	0x0106
        /*0406*/ 	.byte	0x05
	.zero		1


	//   ....[48]....
        /*0408*/ 	.word	0x00002a90
        /*040c*/ 	.word	0x000000ff
        /*0410*/ 	.word	0x00000090
        /*0414*/ 	.short	0x010a
        /*0416*/ 	.byte	0x05
	.zero		1


	//   ....[49]....
        /*0418*/ 	.word	0x00002b20
        /*041c*/ 	.word	0x000000ff
        /*0420*/ 	.word	0x00000090
        /*0424*/ 	.short	0x0106
        /*0426*/ 	.byte	0x04
	.zero		1


	//   ....[50]....
        /*0428*/ 	.word	0x00002b60
        /*042c*/ 	.word	0x00000000
        /*0430*/ 	.word	0x00000090
        /*0434*/ 	.short	0x010a
        /*0436*/ 	.byte	0xff
	.zero		1


	//   ....[51]....
        /*0438*/ 	.word	0x000030a0
        /*043c*/ 	.word	0x00000000
        /*0440*/ 	.word	0x00000080
        /*0444*/ 	.short	0x010a
        /*0446*/ 	.byte	0xff
	.zero		1


	//   ....[52]....
        /*0448*/ 	.word	0x000031b0
        /*044c*/ 	.word	0x00000003
        /*0450*/ 	.word	0x00000000
        /*0454*/ 	.short	0x0101
        /*0456*/ 	.byte	0xff
	.zero		1


	//   ....[53]....
        /*0458*/ 	.word	0x000031c0
        /*045c*/ 	.word	0x000000ff
        /*0460*/ 	.word	0x00000000
        /*0464*/ 	.short	0x010a
        /*0466*/ 	.byte	0x06
	.zero		1


	//   ....[54]....
        /*0468*/ 	.word	0x000031e0
        /*046c*/ 	.word	0x000000ff
        /*0470*/ 	.word	0x000000b0
        /*0474*/ 	.short	0x010a
        /*0476*/ 	.byte	0x07
	.zero		1


	//   ....[55]....
        /*0478*/ 	.word	0x000032b0
        /*047c*/ 	.word	0x000000ff
        /*0480*/ 	.word	0x00000000
        /*0484*/ 	.short	0x010a
        /*0486*/ 	.byte	0x06
	.zero		1


	//   ....[56]....
        /*0488*/ 	.word	0x000033e0
        /*048c*/ 	.word	0x000000ff
        /*0490*/ 	.word	0x00000000
        /*0494*/ 	.short	0x010a
        /*0496*/ 	.byte	0x1a
	.zero		1


	//   ....[57]....
        /*0498*/ 	.word	0x00003680
        /*049c*/ 	.word	0x000000ff
        /*04a0*/ 	.word	0x00000000
        /*04a4*/ 	.short	0x010a
        /*04a6*/ 	.byte	0x06
	.zero		1


	//   ....[58]....
        /*04a8*/ 	.word	0x00003710
        /*04ac*/ 	.word	0x000000ff
        /*04b0*/ 	.word	0x00000000
        /*04b4*/ 	.short	0x010a
        /*04b6*/ 	.byte	0x07
	.zero		1


	//   ....[59]....
        /*04b8*/ 	.word	0x00003b90
        /*04bc*/ 	.word	0x00000000
        /*04c0*/ 	.word	0x00000080
        /*04c4*/ 	.short	0x010a
        /*04c6*/ 	.byte	0xff
	.zero		1


	//   ....[60]....
        /*04c8*/ 	.word	0x00003c50
        /*04cc*/ 	.word	0x00000000
        /*04d0*/ 	.word	0x00000000
        /*04d4*/ 	.short	0x0101
        /*04d6*/ 	.byte	0xff
	.zero		1


	//   ....[61]....
        /*04d8*/ 	.word	0x00003f70
        /*04dc*/ 	.word	0x000000ff
        /*04e0*/ 	.word	0x00000078
        /*04e4*/ 	.short	0x010a
        /*04e6*/ 	.byte	0x07
	.zero		1


	//   ....[62]....
        /*04e8*/ 	.word	0x00004160
        /*04ec*/ 	.word	0x000000ff
        /*04f0*/ 	.word	0x00000050
        /*04f4*/ 	.short	0x010a
        /*04f6*/ 	.byte	0x07
	.zero		1


	//   ....[63]....
        /*04f8*/ 	.word	0x000042e0
        /*04fc*/ 	.word	0x000000ff
        /*0500*/ 	.word	0x00000030
        /*0504*/ 	.short	0x010b
        /*0506*/ 	.byte	0x07
	.zero		1


	//   ....[64]....
        /*0508*/ 	.word	0x000042f0
        /*050c*/ 	.word	0x000000ff
        /*0510*/ 	.word	0x00000000
        /*0514*/ 	.short	0x0101
        /*0516*/ 	.byte	0x08
	.zero		1


	//   ....[65]....
        /*0518*/ 	.word	0x00004310
        /*051c*/ 	.word	0x000000ff
        /*0520*/ 	.word	0x00000058
        /*0524*/ 	.short	0x010a
        /*0526*/ 	.byte	0x07
	.zero		1


	//   ....[66]....
        /*0528*/ 	.word	0x00004470
        /*052c*/ 	.word	0x000000ff
        /*0530*/ 	.word	0x00000038
        /*0534*/ 	.short	0x010b
        /*0536*/ 	.byte	0x07
	.zero		1


	//   ....[67]....
        /*0538*/ 	.word	0x00004480
        /*053c*/ 	.word	0x000000ff
        /*0540*/ 	.word	0x00000000
        /*0544*/ 	.short	0x0101
        /*0546*/ 	.byte	0x08
	.zero		1


	//   ....[68]....
        /*0548*/ 	.word	0x00004490
        /*054c*/ 	.word	0x000000ff
        /*0550*/ 	.word	0x00000060
        /*0554*/ 	.short	0x010a
        /*0556*/ 	.byte	0x07
	.zero		1


	//   ....[69]....
        /*0558*/ 	.word	0x00004630
        /*055c*/ 	.word	0x000000ff
        /*0560*/ 	.word	0x00000040
        /*0564*/ 	.short	0x010b
        /*0566*/ 	.byte	0x07
	.zero		1


	//   ....[70]....
        /*0568*/ 	.word	0x000046a0
        /*056c*/ 	.word	0x000000ff
        /*0570*/ 	.word	0x00000000
        /*0574*/ 	.short	0x0101
        /*0576*/ 	.byte	0x08
	.zero		1


	//   ....[71]....
        /*0578*/ 	.word	0x000046d0
        /*057c*/ 	.word	0x000000ff
        /*0580*/ 	.word	0x00000068
        /*0584*/ 	.short	0x010a
        /*0586*/ 	.byte	0x07
	.zero		1


	//   ....[72]....
        /*0588*/ 	.word	0x000048e0
        /*058c*/ 	.word	0x000000ff
        /*0590*/ 	.word	0x00000048
        /*0594*/ 	.short	0x010b
        /*0596*/ 	.byte	0x07
	.zero		1


	//   ....[73]....
        /*0598*/ 	.word	0x00004900
        /*059c*/ 	.word	0x000000ff
        /*05a0*/ 	.word	0x00000000
        /*05a4*/ 	.short	0x0101
        /*05a6*/ 	.byte	0x0d
	.zero		1


	//   ....[74]....
        /*05a8*/ 	.word	0x00004930
        /*05ac*/ 	.word	0x000000ff
        /*05b0*/ 	.word	0x00000050
        /*05b4*/ 	.short	0x010a
        /*05b6*/ 	.byte	0x07
	.zero		1


	//   ....[75]....
        /*05b8*/ 	.word	0x00004950
        /*05bc*/ 	.word	0x000000ff
        /*05c0*/ 	.word	0x00000058
        /*05c4*/ 	.short	0x010a
        /*05c6*/ 	.byte	0x07
	.zero		1


	//   ....[76]....
        /*05c8*/ 	.word	0x00004970
        /*05cc*/ 	.word	0x000000ff
        /*05d0*/ 	.word	0x00000060
        /*05d4*/ 	.short	0x010a
        /*05d6*/ 	.byte	0x07
	.zero		1


	//   ....[77]....
        /*05d8*/ 	.word	0x000049b0
        /*05dc*/ 	.word	0x00000000
        /*05e0*/ 	.word	0x00000068
        /*05e4*/ 	.short	0x010a
        /*05e6*/ 	.byte	0xff
	.zero		1


	//   ....[78]....
        /*05e8*/ 	.word	0x00004d10
        /*05ec*/ 	.word	0x00000000
        /*05f0*/ 	.word	0x00000080
        /*05f4*/ 	.short	0x010a
        /*05f6*/ 	.byte	0xff
	.zero		1


	//   ....[79]....
        /*05f8*/ 	.word	0x00004e20
        /*05fc*/ 	.word	0x00000000
        /*0600*/ 	.word	0x00000000
        /*0604*/ 	.short	0x0101
        /*0606*/ 	.byte	0xff
	.zero		1


	//   ....[80]....
        /*0608*/ 	.word	0x000058d0
        /*060c*/ 	.word	0x000000ff
        /*0610*/ 	.word	0x00000030
        /*0614*/ 	.short	0x010a
        /*0616*/ 	.byte	0x24
	.zero		1


	//   ....[81]....
        /*0618*/ 	.word	0x000059b0
        /*061c*/ 	.word	0x00000057
        /*0620*/ 	.word	0x000000a0
        /*0624*/ 	.short	0x010a
        /*0626*/ 	.byte	0xff
	.zero		1


	//   ....[82]....
        /*0628*/ 	.word	0x00005b70
        /*062c*/ 	.word	0x000000ff
        /*0630*/ 	.word	0x00000030
        /*0634*/ 	.short	0x010a
        /*0636*/ 	.byte	0x24
	.zero		1


	//   ....[83]....
        /*0638*/ 	.word	0x00005ca0
        /*063c*/ 	.word	0x00000057
        /*0640*/ 	.word	0x000000a0
        /*0644*/ 	.short	0x010a
        /*0646*/ 	.byte	0xff
	.zero		1


	//   ....[84]....
        /*0648*/ 	.word	0x00006eb0
        /*064c*/ 	.word	0x00000000
        /*0650*/ 	.word	0x00000000
        /*0654*/ 	.short	0x0101
        /*0656*/ 	.byte	0xff
	.zero		1


	//   ....[85]....
        /*0658*/ 	.word	0x00006ec0
        /*065c*/ 	.word	0x00000003
        /*0660*/ 	.word	0x00000030
        /*0664*/ 	.short	0x010a
        /*0666*/ 	.byte	0xff
	.zero		1


	//   ....[86]....
        /*0668*/ 	.word	0x00006fa0
        /*066c*/ 	.word	0x00000003
        /*0670*/ 	.word	0x00000030
        /*0674*/ 	.short	0x010a
        /*0676*/ 	.byte	0xff
	.zero		1


	//   ....[87]....
        /*0678*/ 	.word	0x000082d0
        /*067c*/ 	.word	0x00000055
        /*0680*/ 	.word	0x00000000
        /*0684*/ 	.short	0x0101
        /*0686*/ 	.byte	0xff
	.zero		1


	//   ....[88]....
        /*0688*/ 	.word	0x000082f0
        /*068c*/ 	.word	0x00000000
        /*0690*/ 	.word	0x00000030
        /*0694*/ 	.short	0x010a
        /*0696*/ 	.byte	0xff
	.zero		1


	//   ....[89]....
        /*0698*/ 	.word	0x000083c0
        /*069c*/ 	.word	0x00000000
        /*06a0*/ 	.word	0x00000030
        /*06a4*/ 	.short	0x010a
        /*06a6*/ 	.byte	0xff
	.zero		1


	//   ....[90]....
        /*06a8*/ 	.word	0x000096f0
        /*06ac*/ 	.word	0x00000054
        /*06b0*/ 	.word	0x00000000
        /*06b4*/ 	.short	0x0101
        /*06b6*/ 	.byte	0xff
	.zero		1


	//   ....[91]....
        /*06b8*/ 	.word	0x00009710
        /*06bc*/ 	.word	0x00000003
        /*06c0*/ 	.word	0x00000030
        /*06c4*/ 	.short	0x010a
        /*06c6*/ 	.byte	0xff
	.zero		1


	//   ....[92]....
        /*06c8*/ 	.word	0x000097e0
        /*06cc*/ 	.word	0x00000003
        /*06d0*/ 	.word	0x00000030
        /*06d4*/ 	.short	0x010a
        /*06d6*/ 	.byte	0xff
	.zero		1


	//   ....[93]....
        /*06d8*/ 	.word	0x00009bc0
        /*06dc*/ 	.word	0x000000ff
        /*06e0*/ 	.word	0x00000000
        /*06e4*/ 	.short	0x0101
        /*06e6*/ 	.byte	0x05
	.zero		1


	//   ....[94]....
        /*06e8*/ 	.word	0x0000ab60
        /*06ec*/ 	.word	0x00000000
        /*06f0*/ 	.word	0x00000000
        /*06f4*/ 	.short	0x0101
        /*06f6*/ 	.byte	0xff
	.zero		1


	//   ....[95]....
        /*06f8*/ 	.word	0x0000add0
        /*06fc*/ 	.word	0x000000ff
        /*0700*/ 	.word	0x00000000
        /*0704*/ 	.short	0x0101
        /*0706*/ 	.byte	0x04
	.zero		1


	//   ....[96]....
        /*0708*/ 	.word	0x0000adf0
        /*070c*/ 	.word	0x00000003
        /*0710*/ 	.word	0x000000d0
        /*0714*/ 	.short	0x010a
        /*0716*/ 	.byte	0xff
	.zero		1


	//   ....[97]....
        /*0718*/ 	.word	0x0000ae50
        /*071c*/ 	.word	0x00000002
        /*0720*/ 	.word	0x00000018
        /*0724*/ 	.short	0x010a
        /*0726*/ 	.byte	0xff
	.zero		1


	//   ....[98]....
        /*0728*/ 	.word	0x0000aeb0
        /*072c*/ 	.word	0x00000002
        /*0730*/ 	.word	0x00000018
        /*0734*/ 	.short	0x010a
        /*0736*/ 	.byte	0xff
	.zero		1


	//   ....[99]....
        /*0738*/ 	.word	0x0000af00
        /*073c*/ 	.word	0x00000002
        /*0740*/ 	.word	0x00000080
        /*0744*/ 	.short	0x010a
        /*0746*/ 	.byte	0xff
	.zero		1


	//   ....[100]....
        /*0748*/ 	.word	0x0000af60
        /*074c*/ 	.word	0x00000000
        /*0750*/ 	.word	0x00000000
        /*0754*/ 	.short	0x010a
        /*0756*/ 	.byte	0xff
	.zero		1


	//   ....[101]....
        /*0758*/ 	.word	0x0000afc0
        /*075c*/ 	.word	0x00000000
        /*0760*/ 	.word	0x00000000
        /*0764*/ 	.short	0x010a
        /*0766*/ 	.byte	0xff
	.zero		1


	//   ....[102]....
        /*0768*/ 	.word	0x0000b010
        /*076c*/ 	.word	0x00000000
        /*0770*/ 	.word	0x000000c0
        /*0774*/ 	.short	0x010a
        /*0776*/ 	.byte	0xff
	.zero		1


	//   ....[103]....
        /*0778*/ 	.word	0x0000b070
        /*077c*/ 	.word	0x00000000
        /*0780*/ 	.word	0x00000090
        /*0784*/ 	.short	0x010a
        /*0786*/ 	.byte	0xff
	.zero		1


	//   ....[104]....
        /*0788*/ 	.word	0x0000b0c0
        /*078c*/ 	.word	0x00000000
        /*0790*/ 	.word	0x00000080
        /*0794*/ 	.short	0x010a
        /*0796*/ 	.byte	0xff
	.zero		1


	//   ....[105]....
        /*0798*/ 	.word	0x0000b120
        /*079c*/ 	.word	0x00000000
        /*07a0*/ 	.word	0x00000090
        /*07a4*/ 	.short	0x010a
        /*07a6*/ 	.byte	0xff
	.zero		1


	//   ....[106]....
        /*07a8*/ 	.word	0x0000b170
        /*07ac*/ 	.word	0x00000000
        /*07b0*/ 	.word	0x00000080
        /*07b4*/ 	.short	0x010a
        /*07b6*/ 	.byte	0xff
	.zero		1


	//   ....[107]....
        /*07b8*/ 	.word	0x0000b1d0
        /*07bc*/ 	.word	0x00000003
        /*07c0*/ 	.word	0x000000b0
        /*07c4*/ 	.short	0x010a
        /*07c6*/ 	.byte	0xff
	.zero		1


	//   ....[108]....
        /*07c8*/ 	.word	0x0000b230
        /*07cc*/ 	.word	0x00000000
        /*07d0*/ 	.word	0x00000000
        /*07d4*/ 	.short	0x010a
        /*07d6*/ 	.byte	0xff
	.zero		1


	//   ....[109]....
        /*07d8*/ 	.word	0x0000b290
        /*07dc*/ 	.word	0x00000000
        /*07e0*/ 	.word	0x00000000
        /*07e4*/ 	.short	0x010a
        /*07e6*/ 	.byte	0xff
	.zero		1


	//   ....[110]....
        /*07e8*/ 	.word	0x0000b2f0
        /*07ec*/ 	.word	0x00000000
        /*07f0*/ 	.word	0x00000000
        /*07f4*/ 	.short	0x010a
        /*07f6*/ 	.byte	0xff
	.zero		1


	//   ....[111]....
        /*07f8*/ 	.word	0x0000b340
        /*07fc*/ 	.word	0x00000000
        /*0800*/ 	.word	0x00000080
        /*0804*/ 	.short	0x010a
        /*0806*/ 	.byte	0xff
	.zero		1


	//   ....[112]....
        /*0808*/ 	.word	0x0000b3a0
        /*080c*/ 	.word	0x00000000
        /*0810*/ 	.word	0x00000078
        /*0814*/ 	.short	0x010a
        /*0816*/ 	.byte	0xff
	.zero		1


	//   ....[113]....
        /*0818*/ 	.word	0x0000b400
        /*081c*/ 	.word	0x00000003
        /*0820*/ 	.word	0x00000050
        /*0824*/ 	.short	0x010a
        /*0826*/ 	.byte	0xff
	.zero		1


	//   ....[114]....
        /*0828*/ 	.word	0x0000b460
        /*082c*/ 	.word	0x00000003
        /*0830*/ 	.word	0x00000058
        /*0834*/ 	.short	0x010a
        /*0836*/ 	.byte	0xff
	.zero		1


	//   ....[115]....
        /*0838*/ 	.word	0x0000b4c0
        /*083c*/ 	.word	0x00000003
        /*0840*/ 	.word	0x00000060
        /*0844*/ 	.short	0x010a
        /*0846*/ 	.byte	0xff
	.zero		1


	//   ....[116]....
        /*0848*/ 	.word	0x0000b520
        /*084c*/ 	.word	0x00000003
        /*0850*/ 	.word	0x00000068
        /*0854*/ 	.short	0x010a
        /*0856*/ 	.byte	0xff
	.zero		1


	//   ....[117]....
        /*0858*/ 	.word	0x0000b580
        /*085c*/ 	.word	0x00000000
        /*0860*/ 	.word	0x00000050
        /*0864*/ 	.short	0x010a
        /*0866*/ 	.byte	0xff
	.zero		1


	//   ....[118]....
        /*0868*/ 	.word	0x0000b5e0
        /*086c*/ 	.word	0x00000000
        /*0870*/ 	.word	0x00000058
        /*0874*/ 	.short	0x010a
        /*0876*/ 	.byte	0xff
	.zero		1


	//   ....[119]....
        /*0878*/ 	.word	0x0000b640
        /*087c*/ 	.word	0x00000000
        /*0880*/ 	.word	0x00000060
        /*0884*/ 	.short	0x010a
        /*0886*/ 	.byte	0xff
	.zero		1


	//   ....[120]....
        /*0888*/ 	.word	0x0000b690
        /*088c*/ 	.word	0x00000000
        /*0890*/ 	.word	0x00000080
        /*0894*/ 	.short	0x010a
        /*0896*/ 	.byte	0xff
	.zero		1


	//   ....[121]....
        /*0898*/ 	.word	0x0000b6f0
        /*089c*/ 	.word	0x00000002
        /*08a0*/ 	.word	0x00000030
        /*08a4*/ 	.short	0x010a
        /*08a6*/ 	.byte	0xff
	.zero		1


	//   ....[122]....
        /*08a8*/ 	.word	0x0000b740
        /*08ac*/ 	.word	0x00000057
        /*08b0*/ 	.word	0x000000a0
        /*08b4*/ 	.short	0x010a
        /*08b6*/ 	.byte	0xff
	.zero		1


	//   ....[123]....
        /*08b8*/ 	.word	0x0000b790
        /*08bc*/ 	.word	0x00000003
        /*08c0*/ 	.word	0x00000030
        /*08c4*/ 	.short	0x010a
        /*08c6*/ 	.byte	0xff
	.zero		1


	//   ....[124]....
        /*08c8*/ 	.word	0x0000b7e0
        /*08cc*/ 	.word	0x00000000
        /*08d0*/ 	.word	0x00000030
        /*08d4*/ 	.short	0x010a
        /*08d6*/ 	.byte	0xff
	.zero		1


	//   ....[125]....
        /*08d8*/ 	.word	0x0000b830
        /*08dc*/ 	.word	0x00000003
        /*08e0*/ 	.word	0x00000030
        /*08e4*/ 	.short	0x010a
        /*08e6*/ 	.byte	0xff
	.zero		1


	//----- nvinfo : EIATTR_NUM_MBARRIERS
	.align		4
.L_47:
        /*08e8*/ 	.byte	0x03, 0x38
        /*08ea*/ 	.short	0x001c


	//----- nvinfo : EIATTR_EXIT_INSTR_OFFSETS
	.align		4
        /*08ec*/ 	.byte	0x04, 0x1c
        /*08ee*/ 	.short	(.L_49 - .L_48)


	//   ....[0]....
.L_48:
        /*08f0*/ 	.word	0x00002640


	//   ....[1]....
        /*08f4*/ 	.word	0x00002b30


	//   ....[2]....
        /*08f8*/ 	.word	0x00002b90


	//   ....[3]....
        /*08fc*/ 	.word	0x00003970


	//   ....[4]....
        /*0900*/ 	.word	0x000049e0


	//   ....[5]....
        /*0904*/ 	.word	0x00004a20


	//   ....[6]....
        /*0908*/ 	.word	0x0000acc0


	//   ....[7]....
        /*090c*/ 	.word	0x0000ad40


	//   ....[8]....
        /*0910*/ 	.word	0x0000ad70


	//   ....[9]....
        /*0914*/ 	.word	0x0000ade0


	//----- nvinfo : EIATTR_MAX_THREADS
	.align		4
.L_49:
        /*0918*/ 	.byte	0x04, 0x05
        /*091a*/ 	.short	(.L_51 - .L_50)
.L_50:
        /*091c*/ 	.word	0x00000100
        /*0920*/ 	.word	0x00000001
        /*0924*/ 	.word	0x00000001


	//----- nvinfo : EIATTR_CRS_STACK_SIZE
	.align		4
.L_51:
        /*0928*/ 	.byte	0x04, 0x1e
        /*092a*/ 	.short	(.L_53 - .L_52)
.L_52:
        /*092c*/ 	.word	0x00000000


	//----- nvinfo : EIATTR_CBANK_PARAM_SIZE
	.align		4
.L_53:
        /*0930*/ 	.byte	0x03, 0x19
        /*0932*/ 	.short	0x0800


	//----- nvinfo : EIATTR_PARAM_CBANK
	.align		4
        /*0934*/ 	.byte	0x04, 0x0a
        /*0936*/ 	.short	(.L_55 - .L_54)
	.align		4
.L_54:
        /*0938*/ 	.word	index@(.nv.constant0._ZN7cutlass13device_kernelINS_4gemm6kernel13GemmUniversalIN4cute5tupleIJiiiiEEENS1_10collective13CollectiveMmaINS1_35MainloopSm100TmaUmmaWarpSpecializedILi3ELi2ELi2ENS5_IJNS4_1CILi1EEESB_SB_EEEEENS5_IJNSA_ILi128EEENSA_ILi256EEENSA_ILi64EEEEEENS_10bfloat16_tENS5_IJlSB_lEEESI_NS5_IJSB_llEEENS4_8TiledMMAINS4_8MMA_AtomIJNS4_20SM100_MMA_F16BF16_SSISI_SI_fLi128ELi256ELNS4_4UMMA5MajorE0ELSP_1ELNSO_7ScaleInE0ELSQ_0EEEEEENS4_6LayoutISC_NS5_IJNSA_ILi0EEESU_SU_EEEEENS5_IJNS4_10UnderscoreESX_SX_EEEEENS4_13SM90_TMA_LOADENS4_14ComposedLayoutINS4_7SwizzleILi3ELi4ELi3EEENS4_18smem_ptr_flag_bitsILi16EEENST_INS5_IJNSA_ILi8EEESG_EEENS5_IJSG_SB_EEEEEEEvNS4_8identityES10_NS11_IS13_S15_NST_INS5_IJSG_S16_EEENS5_IJSB_SG_EEEEEEEvS1B_EENS_8epilogue10collective18CollectiveEpilogueINS1H_23Sm100TmaWarpSpecializedILi4ELi2ELi64ELb1ELb0EEEJSH_NS5_IJNST_ISE_SB_EENST_ISG_SB_EEEEESI_SJ_SI_SJ_NS1H_6fusion15FusionCallbacksIS1L_NS1P_17LinearCombinationISI_fSI_fLNS_15FloatRoundStyleE2EEESH_S1O_JEEENS4_5SM1004TMEM4LOAD26SM100_TMEM_LOAD_32dp32b64xES10_S1A_NS4_39AutoVectorizingCopyWithAssumedAlignmentILi128EEENS4_14SM90_TMA_STOREES1A_S20_S20_EEEvvEEEEvNT_6ParamsE)
        /*093c*/ 	.short	0x0380
        /*093e*/ 	.short	0x0800


	//----- nvinfo : EIATTR_SW_WAR
	.align		4
.L_55:
        /*0940*/ 	.byte	0x04, 0x36
        /*0942*/ 	.short	(.L_57 - .L_56)
.L_56:
        /*0944*/ 	.word	0x00000008
.L_57:


//--------------------- .nv.callgraph             --------------------------
	.section	.nv.callgraph,"",@"SHT_CUDA_CALLGRAPH"
	.align	4
	.sectionentsize	8
	.align		4
        /*0000*/ 	.word	0x00000000
	.align		4
        /*0004*/ 	.word	0xffffffff
	.align		4
        /*0008*/ 	.word	index@(_ZN7cutlass13device_kernelINS_4gemm6kernel13GemmUniversalIN4cute5tupleIJiiiiEEENS1_10collective13CollectiveMmaINS1_35MainloopSm100TmaUmmaWarpSpecializedILi3ELi2ELi2ENS5_IJNS4_1CILi1EEESB_SB_EEEEENS5_IJNSA_ILi128EEENSA_ILi256EEENSA_ILi64EEEEEENS_10bfloat16_tENS5_IJlSB_lEEESI_NS5_IJSB_llEEENS4_8TiledMMAINS4_8MMA_AtomIJNS4_20SM100_MMA_F16BF16_SSISI_SI_fLi128ELi256ELNS4_4UMMA5MajorE0ELSP_1ELNSO_7ScaleInE0ELSQ_0EEEEEENS4_6LayoutISC_NS5_IJNSA_ILi0EEESU_SU_EEEEENS5_IJNS4_10UnderscoreESX_SX_EEEEENS4_13SM90_TMA_LOADENS4_14ComposedLayoutINS4_7SwizzleILi3ELi4ELi3EEENS4_18smem_ptr_flag_bitsILi16EEENST_INS5_IJNSA_ILi8EEESG_EEENS5_IJSG_SB_EEEEEEEvNS4_8identityES10_NS11_IS13_S15_NST_INS5_IJSG_S16_EEENS5_IJSB_SG_EEEEEEEvS1B_EENS_8epilogue10collective18CollectiveEpilogueINS1H_23Sm100TmaWarpSpecializedILi4ELi2ELi64ELb1ELb0EEEJSH_NS5_IJNST_ISE_SB_EENST_ISG_SB_EEEEESI_SJ_SI_SJ_NS1H_6fusion15FusionCallbacksIS1L_NS1P_17LinearCombinationISI_fSI_fLNS_15FloatRoundStyleE2EEESH_S1O_JEEENS4_5SM1004TMEM4LOAD26SM100_TMEM_LOAD_32dp32b64xES10_S1A_NS4_39AutoVectorizingCopyWithAssumedAlignmentILi128EEENS4_14SM90_TMA_STOREES1A_S20_S20_EEEvvEEEEvNT_6ParamsE)
	.align		4
        /*000c*/ 	.word	index@(__assertfail)
	.align		4
        /*0010*/ 	.word	0x00000000
	.align		4
        /*0014*/ 	.word	0xfffffffe
	.align		4
        /*0018*/ 	.word	0x00000000
	.align		4
        /*001c*/ 	.word	0xfffffffd
	.align		4
        /*0020*/ 	.word	0x00000000
	.align		4
        /*0024*/ 	.word	0xfffffffc


//--------------------- .nv.constant4             --------------------------
	.section	.nv.constant4,"a",@progbits
	.align	8
	.align		8
.nv.constant4:
        /*0000*/ 	.dword	__assertfail
	.align		8
        /*0008*/ 	.dword	__unnamed_1
	.align		8
        /*0010*/ 	.dword	__unnamed_2
	.align		8
        /*0018*/ 	.dword	_ZN40_INTERNAL_907d1e1a_4_k_cu_272d3803_346674cuda3std3__45__cpo5beginE
	.align		8
        /*0020*/ 	.dword	_ZN40_INTERNAL_907d1e1a_4_k_cu_272d3803_346674cuda3std3__45__cpo3endE
	.align		8
        /*0028*/ 	.dword	_ZN40_INTERNAL_907d1e1a_4_k_cu_272d3803_346674cuda3std3__45__cpo6cbeginE
	.align		8
        /*0030*/ 	.dword	_ZN40_INTERNAL_907d1e1a_4_k_cu_272d3803_346674cuda3std3__45__cpo4cendE
	.align		8
        /*0038*/ 	.dword	_ZN40_INTERNAL_907d1e1a_4_k_cu_272d3803_346674cuda3std3__442_GLOBAL__N__907d1e1a_4_k_cu_272d3803_346676ignoreE
	.align		8
        /*0040*/ 	.dword	_ZN40_INTERNAL_907d1e1a_4_k_cu_272d3803_346674cuda3std3__419piecewise_constructE
	.align		8
        /*0048*/ 	.dword	_ZN40_INTERNAL_907d1e1a_4_k_cu_272d3803_346674cuda3std3__48in_placeE
	.align		8
        /*0050*/ 	.dword	_ZN40_INTERNAL_907d1e1a_4_k_cu_272d3803_346674cuda3std6ranges3__45__cpo4swapE
	.align		8
        /*0058*/ 	.dword	_ZN40_INTERNAL_907d1e1a_4_k_cu_272d3803_346674cuda3std6ranges3__45__cpo9iter_moveE
	.align		8
        /*0060*/ 	.dword	_ZN40_INTERNAL_907d1e1a_4_k_cu_272d3803_346674cute7productE
	.align		8
        /*0068*/ 	.dword	_ZN40_INTERNAL_907d1e1a_4_k_cu_272d3803_346674cute1_E
	.align		8
        /*0070*/ 	.dword	$str$25
	.align		8
        /*0078*/ 	.dword	$str$26
	.align		8
        /*0080*/ 	.dword	$str$27
	.align		8
        /*0088*/ 	.dword	$str$28


//--------------------- .text._ZN7cutlass13device_kernelINS_4gemm6kernel13GemmUniversalIN4cute5tupleIJiiiiEEENS1_10collective13CollectiveMmaINS1_35MainloopSm100TmaUmmaWarpSpecializedILi3ELi2ELi2ENS5_IJNS4_1CILi1EEESB_SB_EEEEENS5_IJNSA_ILi128EEENSA_ILi256EEENSA_ILi64EEEEEENS_10bfloat16_tENS5_IJlSB_lEEESI_NS5_IJSB_llEEENS4_8TiledMMAINS4_8MMA_AtomIJNS4_20SM100_MMA_F16BF16_SSISI_SI_fLi128ELi256ELNS4_4UMMA5MajorE0ELSP_1ELNSO_7ScaleInE0ELSQ_0EEEEEENS4_6LayoutISC_NS5_IJNSA_ILi0EEESU_SU_EEEEENS5_IJNS4_10UnderscoreESX_SX_EEEEENS4_13SM90_TMA_LOADENS4_14ComposedLayoutINS4_7SwizzleILi3ELi4ELi3EEENS4_18smem_ptr_flag_bitsILi16EEENST_INS5_IJNSA_ILi8EEESG_EEENS5_IJSG_SB_EEEEEEEvNS4_8identityES10_NS11_IS13_S15_NST_INS5_IJSG_S16_EEENS5_IJSB_SG_EEEEEEEvS1B_EENS_8epilogue10collective18CollectiveEpilogueINS1H_23Sm100TmaWarpSpecializedILi4ELi2ELi64ELb1ELb0EEEJSH_NS5_IJNST_ISE_SB_EENST_ISG_SB_EEEEESI_SJ_SI_SJ_NS1H_6fusion15FusionCallbacksIS1L_NS1P_17LinearCombinationISI_fSI_fLNS_15FloatRoundStyleE2EEESH_S1O_JEEENS4_5SM1004TMEM4LOAD26SM100_TMEM_LOAD_32dp32b64xES10_S1A_NS4_39AutoVectorizingCopyWithAssumedAlignmentILi128EEENS4_14SM90_TMA_STOREES1A_S20_S20_EEEvvEEEEvNT_6ParamsE --------------------------
	.section	.text._ZN7cutlass13device_kernelINS_4gemm6kernel13GemmUniversalIN4cute5tupleIJiiiiEEENS1_10collective13CollectiveMmaINS1_35MainloopSm100TmaUmmaWarpSpecializedILi3ELi2ELi2ENS5_IJNS4_1CILi1EEESB_SB_EEEEENS5_IJNSA_ILi128EEENSA_ILi256EEENSA_ILi64EEEEEENS_10bfloat16_tENS5_IJlSB_lEEESI_NS5_IJSB_llEEENS4_8TiledMMAINS4_8MMA_AtomIJNS4_20SM100_MMA_F16BF16_SSISI_SI_fLi128ELi256ELNS4_4UMMA5MajorE0ELSP_1ELNSO_7ScaleInE0ELSQ_0EEEEEENS4_6LayoutISC_NS5_IJNSA_ILi0EEESU_SU_EEEEENS5_IJNS4_10UnderscoreESX_SX_EEEEENS4_13SM90_TMA_LOADENS4_14ComposedLayoutINS4_7SwizzleILi3ELi4ELi3EEENS4_18smem_ptr_flag_bitsILi16EEENST_INS5_IJNSA_ILi8EEESG_EEENS5_IJSG_SB_EEEEEEEvNS4_8identityES10_NS11_IS13_S15_NST_INS5_IJSG_S16_EEENS5_IJSB_SG_EEEEEEEvS1B_EENS_8epilogue10collective18CollectiveEpilogueINS1H_23Sm100TmaWarpSpecializedILi4ELi2ELi64ELb1ELb0EEEJSH_NS5_IJNST_ISE_SB_EENST_ISG_SB_EEEEESI_SJ_SI_SJ_NS1H_6fusion15FusionCallbacksIS1L_NS1P_17LinearCombinationISI_fSI_fLNS_15FloatRoundStyleE2EEESH_S1O_JEEENS4_5SM1004TMEM4LOAD26SM100_TMEM_LOAD_32dp32b64xES10_S1A_NS4_39AutoVectorizingCopyWithAssumedAlignmentILi128EEENS4_14SM90_TMA_STOREES1A_S20_S20_EEEvvEEEEvNT_6ParamsE,"ax",@progbits
	.align	128
.text._ZN7cutlass13device_kernelINS_4gemm6kernel13GemmUniversalIN4cute5tupleIJiiiiEEENS1_10collective13CollectiveMmaINS1_35MainloopSm100TmaUmmaWarpSpecializedILi3ELi2ELi2ENS5_IJNS4_1CILi1EEESB_SB_EEEEENS5_IJNSA_ILi128EEENSA_ILi256EEENSA_ILi64EEEEEENS_10bfloat16_tENS5_IJlSB_lEEESI_NS5_IJSB_llEEENS4_8TiledMMAINS4_8MMA_AtomIJNS4_20SM100_MMA_F16BF16_SSISI_SI_fLi128ELi256ELNS4_4UMMA5MajorE0ELSP_1ELNSO_7ScaleInE0ELSQ_0EEEEEENS4_6LayoutISC_NS5_IJNSA_ILi0EEESU_SU_EEEEENS5_IJNS4_10UnderscoreESX_SX_EEEEENS4_13SM90_TMA_LOADENS4_14ComposedLayoutINS4_7SwizzleILi3ELi4ELi3EEENS4_18smem_ptr_flag_bitsILi16EEENST_INS5_IJNSA_ILi8EEESG_EEENS5_IJSG_SB_EEEEEEEvNS4_8identityES10_NS11_IS13_S15_NST_INS5_IJSG_S16_EEENS5_IJSB_SG_EEEEEEEvS1B_EENS_8epilogue10collective18CollectiveEpilogueINS1H_23Sm100TmaWarpSpecializedILi4ELi2ELi64ELb1ELb0EEEJSH_NS5_IJNST_ISE_SB_EENST_ISG_SB_EEEEESI_SJ_SI_SJ_NS1H_6fusion15FusionCallbacksIS1L_NS1P_17LinearCombinationISI_fSI_fLNS_15FloatRoundStyleE2EEESH_S1O_JEEENS4_5SM1004TMEM4LOAD26SM100_TMEM_LOAD_32dp32b64xES10_S1A_NS4_39AutoVectorizingCopyWithAssumedAlignmentILi128EEENS4_14SM90_TMA_STOREES1A_S20_S20_EEEvvEEEEvNT_6ParamsE:
        .type           _ZN7cutlass13device_kernelINS_4gemm6kernel13GemmUniversalIN4cute5tupleIJiiiiEEENS1_10collective13CollectiveMmaINS1_35MainloopSm100TmaUmmaWarpSpecializedILi3ELi2ELi2ENS5_IJNS4_1CILi1EEESB_SB_EEEEENS5_IJNSA_ILi128EEENSA_ILi256EEENSA_ILi64EEEEEENS_10bfloat16_tENS5_IJlSB_lEEESI_NS5_IJSB_llEEENS4_8TiledMMAINS4_8MMA_AtomIJNS4_20SM100_MMA_F16BF16_SSISI_SI_fLi128ELi256ELNS4_4UMMA5MajorE0ELSP_1ELNSO_7ScaleInE0ELSQ_0EEEEEENS4_6LayoutISC_NS5_IJNSA_ILi0EEESU_SU_EEEEENS5_IJNS4_10UnderscoreESX_SX_EEEEENS4_13SM90_TMA_LOADENS4_14ComposedLayoutINS4_7SwizzleILi3ELi4ELi3EEENS4_18smem_ptr_flag_bitsILi16EEENST_INS5_IJNSA_ILi8EEESG_EEENS5_IJSG_SB_EEEEEEEvNS4_8identityES10_NS11_IS13_S15_NST_INS5_IJSG_S16_EEENS5_IJSB_SG_EEEEEEEvS1B_EENS_8epilogue10collective18CollectiveEpilogueINS1H_23Sm100TmaWarpSpecializedILi4ELi2ELi64ELb1ELb0EEEJSH_NS5_IJNST_ISE_SB_EENST_ISG_SB_EEEEESI_SJ_SI_SJ_NS1H_6fusion15FusionCallbacksIS1L_NS1P_17LinearCombinationISI_fSI_fLNS_15FloatRoundStyleE2EEESH_S1O_JEEENS4_5SM1004TMEM4LOAD26SM100_TMEM_LOAD_32dp32b64xES10_S1A_NS4_39AutoVectorizingCopyWithAssumedAlignmentILi128EEENS4_14SM90_TMA_STOREES1A_S20_S20_EEEvvEEEEvNT_6ParamsE,@function
        .size           _ZN7cutlass13device_kernelINS_4gemm6kernel13GemmUniversalIN4cute5tupleIJiiiiEEENS1_10collective13CollectiveMmaINS1_35MainloopSm100TmaUmmaWarpSpecializedILi3ELi2ELi2ENS5_IJNS4_1CILi1EEESB_SB_EEEEENS5_IJNSA_ILi128EEENSA_ILi256EEENSA_ILi64EEEEEENS_10bfloat16_tENS5_IJlSB_lEEESI_NS5_IJSB_llEEENS4_8TiledMMAINS4_8MMA_AtomIJNS4_20SM100_MMA_F16BF16_SSISI_SI_fLi128ELi256ELNS4_4UMMA5MajorE0ELSP_1ELNSO_7ScaleInE0ELSQ_0EEEEEENS4_6LayoutISC_NS5_IJNSA_ILi0EEESU_SU_EEEEENS5_IJNS4_10UnderscoreESX_SX_EEEEENS4_13SM90_TMA_LOADENS4_14ComposedLayoutINS4_7SwizzleILi3ELi4ELi3EEENS4_18smem_ptr_flag_bitsILi16EEENST_INS5_IJNSA_ILi8EEESG_EEENS5_IJSG_SB_EEEEEEEvNS4_8identityES10_NS11_IS13_S15_NST_INS5_IJSG_S16_EEENS5_IJSB_SG_EEEEEEEvS1B_EENS_8epilogue10collective18CollectiveEpilogueINS1H_23Sm100TmaWarpSpecializedILi4ELi2ELi64ELb1ELb0EEEJSH_NS5_IJNST_ISE_SB_EENST_ISG_SB_EEEEESI_SJ_SI_SJ_NS1H_6fusion15FusionCallbacksIS1L_NS1P_17LinearCombinationISI_fSI_fLNS_15FloatRoundStyleE2EEESH_S1O_JEEENS4_5SM1004TMEM4LOAD26SM100_TMEM_LOAD_32dp32b64xES10_S1A_NS4_39AutoVectorizingCopyWithAssumedAlignmentILi128EEENS4_14SM90_TMA_STOREES1A_S20_S20_EEEvvEEEEvNT_6ParamsE,(.L_x_167 - _ZN7cutlass13device_kernelINS_4gemm6kernel13GemmUniversalIN4cute5tupleIJiiiiEEENS1_10collective13CollectiveMmaINS1_35MainloopSm100TmaUmmaWarpSpecializedILi3ELi2ELi2ENS5_IJNS4_1CILi1EEESB_SB_EEEEENS5_IJNSA_ILi128EEENSA_ILi256EEENSA_ILi64EEEEEENS_10bfloat16_tENS5_IJlSB_lEEESI_NS5_IJSB_llEEENS4_8TiledMMAINS4_8MMA_AtomIJNS4_20SM100_MMA_F16BF16_SSISI_SI_fLi128ELi256ELNS4_4UMMA5MajorE0ELSP_1ELNSO_7ScaleInE0ELSQ_0EEEEEENS4_6LayoutISC_NS5_IJNSA_ILi0EEESU_SU_EEEEENS5_IJNS4_10UnderscoreESX_SX_EEEEENS4_13SM90_TMA_LOADENS4_14ComposedLayoutINS4_7SwizzleILi3ELi4ELi3EEENS4_18smem_ptr_flag_bitsILi16EEENST_INS5_IJNSA_ILi8EEESG_EEENS5_IJSG_SB_EEEEEEEvNS4_8identityES10_NS11_IS13_S15_NST_INS5_IJSG_S16_EEENS5_IJSB_SG_EEEEEEEvS1B_EENS_8epilogue10collective18CollectiveEpilogueINS1H_23Sm100TmaWarpSpecializedILi4ELi2ELi64ELb1ELb0EEEJSH_NS5_IJNST_ISE_SB_EENST_ISG_SB_EEEEESI_SJ_SI_SJ_NS1H_6fusion15FusionCallbacksIS1L_NS1P_17LinearCombinationISI_fSI_fLNS_15FloatRoundStyleE2EEESH_S1O_JEEENS4_5SM1004TMEM4LOAD26SM100_TMEM_LOAD_32dp32b64xES10_S1A_NS4_39AutoVectorizingCopyWithAssumedAlignmentILi128EEENS4_14SM90_TMA_STOREES1A_S20_S20_EEEvvEEEEvNT_6ParamsE)
        .other          _ZN7cutlass13device_kernelINS_4gemm6kernel13GemmUniversalIN4cute5tupleIJiiiiEEENS1_10collective13CollectiveMmaINS1_35MainloopSm100TmaUmmaWarpSpecializedILi3ELi2ELi2ENS5_IJNS4_1CILi1EEESB_SB_EEEEENS5_IJNSA_ILi128EEENSA_ILi256EEENSA_ILi64EEEEEENS_10bfloat16_tENS5_IJlSB_lEEESI_NS5_IJSB_llEEENS4_8TiledMMAINS4_8MMA_AtomIJNS4_20SM100_MMA_F16BF16_SSISI_SI_fLi128ELi256ELNS4_4UMMA5MajorE0ELSP_1ELNSO_7ScaleInE0ELSQ_0EEEEEENS4_6LayoutISC_NS5_IJNSA_ILi0EEESU_SU_EEEEENS5_IJNS4_10UnderscoreESX_SX_EEEEENS4_13SM90_TMA_LOADENS4_14ComposedLayoutINS4_7SwizzleILi3ELi4ELi3EEENS4_18smem_ptr_flag_bitsILi16EEENST_INS5_IJNSA_ILi8EEESG_EEENS5_IJSG_SB_EEEEEEEvNS4_8identityES10_NS11_IS13_S15_NST_INS5_IJSG_S16_EEENS5_IJSB_SG_EEEEEEEvS1B_EENS_8epilogue10collective18CollectiveEpilogueINS1H_23Sm100TmaWarpSpecializedILi4ELi2ELi64ELb1ELb0EEEJSH_NS5_IJNST_ISE_SB_EENST_ISG_SB_EEEEESI_SJ_SI_SJ_NS1H_6fusion15FusionCallbacksIS1L_NS1P_17LinearCombinationISI_fSI_fLNS_15FloatRoundStyleE2EEESH_S1O_JEEENS4_5SM1004TMEM4LOAD26SM100_TMEM_LOAD_32dp32b64xES10_S1A_NS4_39AutoVectorizingCopyWithAssumedAlignmentILi128EEENS4_14SM90_TMA_STOREES1A_S20_S20_EEEvvEEEEvNT_6ParamsE,@"STO_CUDA_ENTRY STV_DEFAULT"
_ZN7cutlass13device_kernelINS_4gemm6kernel13GemmUniversalIN4cute5tupleIJiiiiEEENS1_10collective13CollectiveMmaINS1_35MainloopSm100TmaUmmaWarpSpecializedILi3ELi2ELi2ENS5_IJNS4_1CILi1EEESB_SB_EEEEENS5_IJNSA_ILi128EEENSA_ILi256EEENSA_ILi64EEEEEENS_10bfloat16_tENS5_IJlSB_lEEESI_NS5_IJSB_llEEENS4_8TiledMMAINS4_8MMA_AtomIJNS4_20SM100_MMA_F16BF16_SSISI_SI_fLi128ELi256ELNS4_4UMMA5MajorE0ELSP_1ELNSO_7ScaleInE0ELSQ_0EEEEEENS4_6LayoutISC_NS5_IJNSA_ILi0EEESU_SU_EEEEENS5_IJNS4_10UnderscoreESX_SX_EEEEENS4_13SM90_TMA_LOADENS4_14ComposedLayoutINS4_7SwizzleILi3ELi4ELi3EEENS4_18smem_ptr_flag_bitsILi16EEENST_INS5_IJNSA_ILi8EEESG_EEENS5_IJSG_SB_EEEEEEEvNS4_8identityES10_NS11_IS13_S15_NST_INS5_IJSG_S16_EEENS5_IJSB_SG_EEEEEEEvS1B_EENS_8epilogue10collective18CollectiveEpilogueINS1H_23Sm100TmaWarpSpecializedILi4ELi2ELi64ELb1ELb0EEEJSH_NS5_IJNST_ISE_SB_EENST_ISG_SB_EEEEESI_SJ_SI_SJ_NS1H_6fusion15FusionCallbacksIS1L_NS1P_17LinearCombinationISI_fSI_fLNS_15FloatRoundStyleE2EEESH_S1O_JEEENS4_5SM1004TMEM4LOAD26SM100_TMEM_LOAD_32dp32b64xES10_S1A_NS4_39AutoVectorizingCopyWithAssumedAlignmentILi128EEENS4_14SM90_TMA_STOREES1A_S20_S20_EEEvvEEEEvNT_6ParamsE:
[----:B------:R-:W1:Y:S01]  /*0000*/  LDC R1, c[0x0][0x37c] ;  /* 0x0000df00ff017b82 */ /* 0x000e620000000800 */
[----:B------:R-:W2:Y:S01]  /*0010*/  S2R R170, SR_TID.X ;  /* 0x0000000000aa7919 */ /* 0x000ea20000002100 */
[----:B------:R-:W3:Y:S01]  /*0020*/  LDCU.64 UR4, c[0x0][0x890] ;  /* 0x00011200ff0477ac */ /* 0x000ee20008000a00 */
[----:B------:R-:W-:Y:S02]  /*0030*/  PRMT R155, RZ, 0x7610, R155 ;  /* 0x00007610ff9b7816 */ /* 0x000fe4000000009b */
[----:B------:R-:W-:Y:S01]  /*0040*/  ELECT P5, URZ, PT ;  /* 0x0000000000ff782f */ /* 0x000fe200038a0000 */
[----:B------:R-:W4:Y:S01]  /*0050*/  LDCU.64 UR48, c[0x0][0x358] ;  /* 0x00006b00ff3077ac */ /* 0x000f220008000a00 */
[----:B---3--:R-:W-:-:S04]  /*0060*/  UISETP.NE.U32.AND UP0, UPT, UR4, URZ, UPT ;  /* 0x000000ff0400728c */ /* 0x008fc8000bf05070 */
[----:B------:R-:W-:Y:S01]  /*0070*/  UISETP.NE.AND.EX UP0, UPT, UR5, URZ, UPT, UP0 ;  /* 0x000000ff0500728c */ /* 0x000fe2000bf05300 */
[----:B--2---:R-:W-:-:S05]  /*0080*/  SHF.R.U32.HI R162, RZ, 0x5, R170 ;  /* 0x00000005ffa27819 */ /* 0x004fca00000116aa */
[----:B------:R-:W2:Y:S02]  /*0090*/  SHFL.IDX PT, R0, R162, RZ, 0x1f ;  /* 0x00001fffa2007589 */ /* 0x000ea400000e0000 */
[----:B--2---:R-:W-:Y:S01]  /*00a0*/  R2UR UR8, R0 ;  /* 0x00000000000872ca */ /* 0x004fe200000e0000 */
[----:B-1--4-:R-:W-:-:S14]  /*00b0*/  BRA.U UP0, `(.L_x_0) ;  /* 0x00000001002c7547 */ /* 0x012fdc000b800000 */
[----:B------:R-:W1:Y:S02]  /*00c0*/  LDCU.64 UR6, c[0x0][0x888] ;  /* 0x00011100ff0677ac */ /* 0x000e640008000a00 */
[----:B-1----:R-:W-:-:S04]  /*00d0*/  UISETP.NE.U32.AND UP0, UPT, UR6, URZ, UPT ;  /* 0x000000ff0600728c */ /* 0x002fc8000bf05070 */
[----:B------:R-:W-:-:S09]  /*00e0*/  UISETP.NE.AND.EX UP0, UPT, UR7, URZ, UPT, UP0 ;  /* 0x000000ff0700728c */ /* 0x000fd2000bf05300 */
[----:B------:R-:W-:Y:S05]  /*00f0*/  BRA.U !UP0, `(.L_x_1) ;  /* 0x0000000108107547 */ /* 0x000fea000b800000 */
[----:B------:R-:W1:Y:S02]  /*0100*/  LDC.64 R2, c[0x0][0x888] ;  /* 0x00022200ff027b82 */ /* 0x000e640000000a00 */
[----:B-1----:R1:W5:Y:S01]  /*0110*/  LDG.E R81, desc[UR48][R2.64] ;  /* 0x0000003002517981 */ /* 0x002362000c1e1900 */
[----:B------:R-:W-:Y:S01]  /*0120*/  HFMA2 R155, -RZ, RZ, 0, 5.9604644775390625e-08 ;  /* 0x00000001ff9b7431 */ /* 0x000fe200000001ff */
[----:B------:R-:W-:Y:S05]  /*0130*/  BRA `(.L_x_0) ;  /* 0x00000000000c7947 */ /* 0x000fea0003800000 */
.L_x_1:
[----:B------:R-:W1:Y:S01]  /*0140*/  LDCU UR6, c[0x0][0x880] ;  /* 0x00011000ff0677ac */ /* 0x000e620008000800 */
[----:B------:R-:W-:Y:S01]  /*0150*/  HFMA2 R155, -RZ, RZ, 0, 5.9604644775390625e-08 ;  /* 0x00000001ff9b7431 */ /* 0x000fe200000001ff */
[----:B-1----:R-:W-:-:S07]  /*0160*/  MOV R81, UR6 ;  /* 0x0000000600517c02 */ /* 0x002fce0008000f00 */
.L_x_0:
[----:B------:R-:W2:Y:S02]  /*0170*/  LDCU.64 UR6, c[0x0][0x8b0] ;  /* 0x00011600ff0677ac */ /* 0x000ea40008000a00 */
[----:B--2---:R-:W-:-:S04]  /*0180*/  UISETP.NE.U32.AND UP0, UPT, UR6, URZ, UPT ;  /* 0x000000ff0600728c */ /* 0x004fc8000bf05070 */
[----:B------:R-:W-:-:S09]  /*0190*/  UISETP.NE.AND.EX UP0, UPT, UR7, URZ, UPT, UP0 ;  /* 0x000000ff0700728c */ /* 0x000fd2000bf05300 */
[----:B------:R-:W-:Y:S05]  /*01a0*/  BRA.U UP0, `(.L_x_2) ;  /* 0x0000000100247547 */ /* 0x000fea000b800000 */
[----:B------:R-:W2:Y:S02]  /*01b0*/  LDCU.64 UR6, c[0x0][0x8a8] ;  /* 0x00011500ff0677ac */ /* 0x000ea40008000a00 */
[----:B--2---:R-:W-:-:S04]  /*01c0*/  UISETP.NE.U32.AND UP0, UPT, UR6, URZ, UPT ;  /* 0x000000ff0600728c */ /* 0x004fc8000bf05070 */
[----:B------:R-:W-:-:S09]  /*01d0*/  UISETP.NE.AND.EX UP0, UPT, UR7, URZ, UPT, UP0 ;  /* 0x000000ff0700728c */ /* 0x000fd2000bf05300 */
[----:B------:R-:W-:Y:S05]  /*01e0*/  BRA.U !UP0, `(.L_x_3) ;  /* 0x00000001080c7547 */ /* 0x000fea000b800000 */
[----:B------:R-:W2:Y:S02]  /*01f0*/  LDC.64 R78, c[0x0][0x8a8] ;  /* 0x00022a00ff4e7b82 */ /* 0x000ea40000000a00 */
[----:B--2---:R2:W5:Y:S01]  /*0200*/  LDG.E R78, desc[UR48][R78.64] ;  /* 0x000000304e4e7981 */ /* 0x004562000c1e1900 */
[----:B------:R-:W-:Y:S05]  /*0210*/  BRA `(.L_x_2) ;  /* 0x0000000000087947 */ /* 0x000fea0003800000 */
.L_x_3:
[----:B------:R-:W2:Y:S02]  /*0220*/  LDCU UR6, c[0x0][0x8a0] ;  /* 0x00011400ff0677ac */ /* 0x000ea40008000800 */
[----:B--2---:R-:W-:Y:S02]  /*0230*/  MOV R78, UR6 ;  /* 0x00000006004e7c02 */ /* 0x004fe40008000f00 */
.L_x_2:
[----:B------:R-:W-:Y:S01]  /*0240*/  IMAD.U32 R0, RZ, RZ, UR8 ;  /* 0x00000008ff007e24 */ /* 0x000fe2000f8e00ff */
[----:B------:R-:W-:Y:S04]  /*0250*/  BSSY.RECONVERGENT B0, `(.L_x_4) ;  /* 0x000000c000007945 */ /* 0x000fe80003800200 */
[C---:B------:R-:W-:Y:S02]  /*0260*/  ISETP.NE.OR P1, PT, R0.reuse, 0x1, !P5 ;  /* 0x000000010000780c */ /* 0x040fe40006f25670 */
[----:B------:R-:W-:-:S11]  /*0270*/  ISETP.NE.OR P0, PT, R0, 0x3, !P5 ;  /* 0x000000030000780c */ /* 0x000fd60006f05670 */
[----:B------:R-:W-:Y:S05]  /*0280*/  @P1 BRA `(.L_x_5) ;  /* 0x0000000000201947 */ /* 0x000fea0003800000 */
[----:B------:R-:W3:Y:S02]  /*0290*/  LDCU.64 UR6, c[0x0][0x348] ;  /* 0x00006900ff0677ac */ /* 0x000ee40008000a00 */
[----:B---3--:R-:W-:Y:S02]  /*02a0*/  UIADD3 UR10, UP1, UPT, UR6, 0x80, URZ ;  /* 0x00000080060a7890 */ /* 0x008fe4000ff3e0ff */
[----:B------:R-:W-:Y:S02]  /*02b0*/  UIADD3 UR6, UP0, UPT, UR6, 0x180, URZ ;  /* 0x0000018006067890 */ /* 0x000fe4000ff1e0ff */
[----:B------:R-:W-:Y:S02]  /*02c0*/  UIADD3.X UR11, UPT, UPT, URZ, UR7, URZ, UP1, !UPT ;  /* 0x00000007ff0b7290 */ /* 0x000fe40008ffe4ff */
[----:B------:R-:W-:-:S07]  /*02d0*/  UIADD3.X UR7, UPT, UPT, URZ, UR7, URZ, UP0, !UPT ;  /* 0x00000007ff077290 */ /* 0x000fce00087fe4ff */
[----:B------:R3:W-:Y:S02]  /*02e0*/  UTMACCTL.PF [UR10] ;  /* 0x000000000a0079b9 */ /* 0x0007e40008040000 */
[----:B------:R3:W-:Y:S02]  /*02f0*/  UTMACCTL.PF [UR6] ;  /* 0x00000000060079b9 */ /* 0x0007e40008040000 */
[----:B---3--:R-:W-:Y:S01]  /*0300*/  NOP ;  /* 0x0000000000007918 */ /* 0x008fe20000000000 */
.L_x_5:
[----:B------:R-:W-:Y:S05]  /*0310*/  BSYNC.RECONVERGENT B0 ;  /* 0x0000000000007941 */ /* 0x000fea0003800200 */
.L_x_4:
[----:B------:R-:W-:Y:S04]  /*0320*/  BSSY.RECONVERGENT B0, `(.L_x_6) ;  /* 0x000000a000007945 */ /* 0x000fe80003800200 */
        /* <DEDUP_REMOVED lines=9> */
.L_x_7:
[----:B------:R-:W-:Y:S05]  /*03c0*/  BSYNC.RECONVERGENT B0 ;  /* 0x0000000000007941 */ /* 0x000fea0003800200 */
.L_x_6:
[----:B------:R-:W3:Y:S01]  /*03d0*/  LDCU.64 UR6, c[0x0][0x888] ;  /* 0x00011100ff0677ac */ /* 0x000ee20008000a00 */
[----:B------:R-:W-:Y:S02]  /*03e0*/  UISETP.EQ.U32.AND UP1, UPT, UR4, URZ, UPT ;  /* 0x000000ff0400728c */ /* 0x000fe4000bf22070 */
[----:B------:R-:W-:Y:S02]  /*03f0*/  UPLOP3.LUT UP2, UPT, UPT, UPT, UPT, 0x80, 0x8 ;  /* 0x000000000008789c */ /* 0x000fe40003f4f070 */
[----:B---3--:R-:W-:-:S04]  /*0400*/  UISETP.NE.U32.AND UP0, UPT, UR6, URZ, UPT ;  /* 0x000000ff0600728c */ /* 0x008fc8000bf05070 */
[----:B------:R-:W-:-:S04]  /*0410*/  UISETP.NE.AND.EX UP0, UPT, UR7, URZ, UPT, UP0 ;  /* 0x000000ff0700728c */ /* 0x000fc8000bf05300 */
[----:B------:R-:W-:-:S04]  /*0420*/  UISETP.EQ.OR.EX UP3, UPT, UR5, URZ, !UP0, UP1 ;  /* 0x000000ff0500728c */ /* 0x000fc8000c762710 */
[----:B------:R-:W-:-:S05]  /*0430*/  UP2UR UR50, UPR, URZ, 0x8 ;  /* 0x00000008ff327883 */ /* 0x000fca0008000000 */
[----:B------:R-:W-:Y:S07]  /*0440*/  BRA.U !UP3, `(.L_x_8) ;  /* 0x000000010b207547 */ /* 0x000fee000b800000 */
[----:B------:R-:W-:Y:S01]  /*0450*/  UISETP.NE.U32.AND UP2, UPT, UR4, URZ, UPT ;  /* 0x000000ff0400728c */ /* 0x000fe2000bf45070 */
[----:B-----5:R-:W-:Y:S01]  /*0460*/  FSETP.NEU.AND P0, PT, R81, RZ, PT ;  /* 0x000000ff5100720b */ /* 0x020fe20003f0d000 */
[----:B------:R-:W-:Y:S02]  /*0470*/  USEL UR4, URZ, 0xffffffff, UP0 ;  /* 0xffffffffff047887 */ /* 0x000fe40008000000 */
[----:B------:R-:W-:-:S10]  /*0480*/  UISETP.NE.AND.EX UP2, UPT, UR5, URZ, UPT, UP2 ;  /* 0x000000ff0500728c */ /* 0x000fd4000bf45320 */
[----:B------:R-:W-:Y:S01]  /*0490*/  VOTEU.ANY UP1, P0 ;  /* 0x0000000000ff7886 */ /* 0x000fe20000020100 */
[----:B------:R-:W-:-:S04]  /*04a0*/  @!UP2 USEL UR4, URZ, 0xffffffff, UP1 ;  /* 0xffffffffff04a887 */ /* 0x000fc80008800000 */
[----:B------:R-:W-:-:S04]  /*04b0*/  ULOP3.LUT UR4, UR4, 0x1, URZ, 0xc0, !UPT ;  /* 0x0000000104047892 */ /* 0x000fc8000f8ec0ff */
[----:B------:R-:W-:-:S11]  /*04c0*/  UISETP.NE.U32.AND UP2, UPT, UR4, 0x1, UPT ;  /* 0x000000010400788c */ /* 0x000fd6000bf45070 */
.L_x_8:
[----:B-1----:R-:W1:Y:S01]  /*04d0*/  SHFL.IDX PT, R2, R162, RZ, 0x1f ;  /* 0x00001fffa2027589 */ /* 0x002e6200000e0000 */
[----:B------:R-:W-:-:S04]  /*04e0*/  UISETP.NE.AND UP1, UPT, UR8, 0x2, UPT ;  /* 0x000000020800788c */ /* 0x000fc8000bf25270 */
[----:B------:R-:W-:Y:S01]  /*04f0*/  USEL UR6, URZ, 0x1, UP1 ;  /* 0x00000001ff067887 */ /* 0x000fe20008800000 */
[----:B-1----:R-:W-:-:S13]  /*0500*/  ISETP.NE.AND P0, PT, R2, RZ, PT ;  /* 0x000000ff0200720c */ /* 0x002fda0003f05270 */
[----:B------:R-:W-:Y:S05]  /*0510*/  @P0 BRA `(.L_x_9) ;  /* 0x0000000000400947 */ /* 0x000fea0003800000 */
[----:B------:R-:W1:Y:S01]  /*0520*/  S2UR UR5, SR_CgaCtaId ;  /* 0x00000000000579c3 */ /* 0x000e620000008800 */
[----:B------:R-:W-:Y:S01]  /*0530*/  UMOV UR7, 0x400 ;  /* 0x0000040000077882 */ /* 0x000fe20000000000 */
[----:B------:R-:W-:Y:S01]  /*0540*/  UMOV UR4, 0x1 ;  /* 0x0000000100047882 */ /* 0x000fe20000000000 */
[----:B------:R-:W-:Y:S01]  /*0550*/  ELECT P0, URZ, PT ;  /* 0x0000000000ff782f */ /* 0x000fe20003800000 */
[----:B------:R-:W-:-:S04]  /*0560*/  UIADD3 UR10, UPT, UPT, -UR4, 0x100000, URZ ;  /* 0x00100000040a7890 */ /* 0x000fc8000fffe1ff */
[----:B------:R-:W-:Y:S02]  /*0570*/  USHF.L.U32 UR11, UR10, 0xb, URZ ;  /* 0x0000000b0a0b7899 */ /* 0x000fe400080006ff */
[----:B------:R-:W-:Y:S02]  /*0580*/  USHF.L.U32 UR10, UR10, 0x1, URZ ;  /* 0x000000010a0a7899 */ /* 0x000fe400080006ff */
[----:B-1----:R-:W-:Y:S01]  /*0590*/  ULEA UR5, UR5, UR7, 0x18 ;  /* 0x0000000705057291 */ /* 0x002fe2000f8ec0ff */
[----:B------:R-:W1:Y:S11]  /*05a0*/  FENCE.VIEW.ASYNC.S ;  /* 0x00000000000073c6 */ /* 0x000e760000000000 */
[----:B-1----:R1:W3:Y:S01]  /*05b0*/  SYNCS.EXCH.64 URZ, [UR5], UR10 ;  /* 0x0000000a05ff75b2 */ /* 0x0022e20008000100 */
[----:B------:R1:W4:Y:S01]  /*05c0*/  SYNCS.EXCH.64 URZ, [UR5+0x18], UR10 ;  /* 0x0000180a05ff75b2 */ /* 0x0003220008000100 */
[----:B------:R1:W1:Y:S01]  /*05d0*/  SYNCS.EXCH.64 URZ, [UR5+0x8], UR10 ;  /* 0x0000080a05ff75b2 */ /* 0x0002620008000100 */
[----:B------:R1:W1:Y:S01]  /*05e0*/  SYNCS.EXCH.64 URZ, [UR5+0x20], UR10 ;  /* 0x0000200a05ff75b2 */ /* 0x0002620008000100 */
[----:B------:R1:W1:Y:S01]  /*05f0*/  SYNCS.EXCH.64 URZ, [UR5+0x10], UR10 ;  /* 0x0000100a05ff75b2 */ /* 0x0002620008000100 */
[----:B------:R1:W1:Y:S01]  /*0600*/  SYNCS.EXCH.64 URZ, [UR5+0x28], UR10 ;  /* 0x0000280a05ff75b2 */ /* 0x0002620008000100 */
[----:B------:R-:W-:Y:S01]  /*0610*/  NOP ;  /* 0x0000000000007918 */ /* 0x000fe20000000000 */
.L_x_9:
[----:B------:R-:W2:Y:S01]  /*0620*/  SHFL.IDX PT, R2, R162, RZ, 0x1f ;  /* 0x00001fffa2027589 */ /* 0x000ea200000e0000 */
[----:B------:R-:W-:Y:S01]  /*0630*/  NOP ;  /* 0x0000000000007918 */ /* 0x000fe20000000000 */
[----:B--2---:R-:W-:-:S13]  /*0640*/  ISETP.NE.AND P0, PT, R2, 0x1, PT ;  /* 0x000000010200780c */ /* 0x004fda0003f05270 */
[----:B------:R-:W-:Y:S05]  /*0650*/  @P0 BRA `(.L_x_10) ;  /* 0x0000000000580947 */ /* 0x000fea0003800000 */
[----:B------:R-:W2:Y:S01]  /*0660*/  S2UR UR7, SR_CgaCtaId ;  /* 0x00000000000779c3 */ /* 0x000ea20000008800 */
[----:B------:R-:W-:Y:S01]  /*0670*/  UMOV UR9, 0x400 ;  /* 0x0000040000097882 */ /* 0x000fe20000000000 */
[----:B-1----:R-:W-:Y:S01]  /*0680*/  UMOV UR5, 0x20 ;  /* 0x0000002000057882 */ /* 0x002fe20000000000 */
[----:B------:R-:W-:Y:S01]  /*0690*/  UMOV UR4, 0x80 ;  /* 0x0000008000047882 */ /* 0x000fe20000000000 */
[----:B------:R-:W-:-:S04]  /*06a0*/  UIADD3 UR10, UPT, UPT, -UR5, 0x100000, URZ ;  /* 0x00100000050a7890 */ /* 0x000fc8000fffe1ff */
[----:B------:R-:W-:Y:S02]  /*06b0*/  USHF.L.U32 UR11, UR10, 0xb, URZ ;  /* 0x0000000b0a0b7899 */ /* 0x000fe400080006ff */
[----:B------:R-:W-:Y:S02]  /*06c0*/  USHF.L.U32 UR10, UR10, 0x1, URZ ;  /* 0x000000010a0a7899 */ /* 0x000fe400080006ff */
[----:B------:R-:W-:-:S04]  /*06d0*/  UIADD3 UR4, UPT, UPT, -UR4, 0x100000, URZ ;  /* 0x0010000004047890 */ /* 0x000fc8000fffe1ff */
[----:B------:R-:W-:Y:S02]  /*06e0*/  USHF.L.U32 UR5, UR4, 0xb, URZ ;  /* 0x0000000b04057899 */ /* 0x000fe400080006ff */
[----:B------:R-:W-:Y:S01]  /*06f0*/  USHF.L.U32 UR4, UR4, 0x1, URZ ;  /* 0x0000000104047899 */ /* 0x000fe200080006ff */
[----:B------:R-:W-:Y:S01]  /*0700*/  ELECT P0, URZ, PT ;  /* 0x0000000000ff782f */ /* 0x000fe20003800000 */
[----:B--2---:R-:W-:Y:S01]  /*0710*/  ULEA UR7, UR7, UR9, 0x18 ;  /* 0x0000000907077291 */ /* 0x004fe2000f8ec0ff */
[----:B------:R-:W1:Y:S11]  /*0720*/  FENCE.VIEW.ASYNC.S ;  /* 0x00000000000073c6 */ /* 0x000e760000000000 */
[----:B-1----:R2:W1:Y:S01]  /*0730*/  SYNCS.EXCH.64 URZ, [UR7+0x30], UR10 ;  /* 0x0000300a07ff75b2 */ /* 0x0024620008000100 */
[----:B------:R2:W1:Y:S01]  /*0740*/  SYNCS.EXCH.64 URZ, [UR7+0x50], UR4 ;  /* 0x0000500407ff75b2 */ /* 0x0004620008000100 */
[----:B------:R2:W1:Y:S01]  /*0750*/  SYNCS.EXCH.64 URZ, [UR7+0x38], UR10 ;  /* 0x0000380a07ff75b2 */ /* 0x0004620008000100 */
[----:B------:R2:W1:Y:S01]  /*0760*/  SYNCS.EXCH.64 URZ, [UR7+0x58], UR4 ;  /* 0x0000580407ff75b2 */ /* 0x0004620008000100 */
[----:B------:R2:W1:Y:S01]  /*0770*/  SYNCS.EXCH.64 URZ, [UR7+0x40], UR10 ;  /* 0x0000400a07ff75b2 */ /* 0x0004620008000100 */
[----:B------:R2:W1:Y:S01]  /*0780*/  SYNCS.EXCH.64 URZ, [UR7+0x60], UR4 ;  /* 0x0000600407ff75b2 */ /* 0x0004620008000100 */
[----:B------:R2:W1:Y:S01]  /*0790*/  SYNCS.EXCH.64 URZ, [UR7+0x48], UR10 ;  /* 0x0000480a07ff75b2 */ /* 0x0004620008000100 */
[----:B------:R2:W1:Y:S02]  /*07a0*/  SYNCS.EXCH.64 URZ, [UR7+0x68], UR4 ;  /* 0x0000680407ff75b2 */ /* 0x0004640008000100 */
[----:B--2---:R-:W-:Y:S01]  /*07b0*/  NOP ;  /* 0x0000000000007918 */ /* 0x004fe20000000000 */
.L_x_10:
[----:B------:R-:W2:Y:S01]  /*07c0*/  SHFL.IDX PT, R2, R162, RZ, 0x1f ;  /* 0x00001fffa2027589 */ /* 0x000ea200000e0000 */
[----:B------:R-:W-:Y:S01]  /*07d0*/  NOP ;  /* 0x0000000000007918 */ /* 0x000fe20000000000 */
[----:B--2---:R-:W-:-:S13]  /*07e0*/  ISETP.NE.AND P0, PT, R2, 0x3, PT ;  /* 0x000000030200780c */ /* 0x004fda0003f05270 */
[----:B------:R-:W-:Y:S05]  /*07f0*/  @P0 BRA `(.L_x_11) ;  /* 0x0000000000300947 */ /* 0x000fea0003800000 */
[----:B-1----:R-:W1:Y:S01]  /*0800*/  S2UR UR5, SR_CgaCtaId ;  /* 0x00000000000579c3 */ /* 0x002e620000008800 */
        /* <DEDUP_REMOVED lines=8> */
[----:B-1----:R2:W1:Y:S01]  /*0890*/  SYNCS.EXCH.64 URZ, [UR5+0x70], UR10 ;  /* 0x0000700a05ff75b2 */ /* 0x0024620008000100 */
[----:B------:R2:W1:Y:S02]  /*08a0*/  SYNCS.EXCH.64 URZ, [UR5+0x78], UR10 ;  /* 0x0000780a05ff75b2 */ /* 0x0004640008000100 */
[----:B--2---:R-:W-:Y:S01]  /*08b0*/  NOP ;  /* 0x0000000000007918 */ /* 0x004fe20000000000 */
.L_x_11:
[----:B------:R-:W2:Y:S01]  /*08c0*/  SHFL.IDX PT, R2, R162, RZ, 0x1f ;  /* 0x00001fffa2027589 */ /* 0x000ea200000e0000 */
[----:B------:R-:W-:Y:S01]  /*08d0*/  NOP ;  /* 0x0000000000007918 */ /* 0x000fe20000000000 */
[----:B--2---:R-:W-:-:S13]  /*08e0*/  ISETP.NE.AND P0, PT, R2, 0x4, PT ;  /* 0x000000040200780c */ /* 0x004fda0003f05270 */
[----:B------:R-:W-:Y:S05]  /*08f0*/  @P0 BRA `(.L_x_12) ;  /* 0x00000000004c0947 */ /* 0x000fea0003800000 */
[----:B-1----:R-:W1:Y:S01]  /*0900*/  S2UR UR5, SR_CgaCtaId ;  /* 0x00000000000579c3 */ /* 0x002e620000008800 */
[----:B------:R-:W-:Y:S01]  /*0910*/  UMOV UR9, 0x100 ;  /* 0x0000010000097882 */ /* 0x000fe20000000000 */
[----:B------:R-:W-:Y:S01]  /*0920*/  UMOV UR7, 0x400 ;  /* 0x0000040000077882 */ /* 0x000fe20000000000 */
[----:B------:R-:W-:Y:S01]  /*0930*/  USEL UR9, UR9, 0xe0, UP2 ;  /* 0x000000e009097887 */ /* 0x000fe20009000000 */
[----:B------:R-:W-:Y:S01]  /*0940*/  UMOV UR4, 0x1 ;  /* 0x0000000100047882 */ /* 0x000fe20000000000 */
[----:B------:R-:W-:Y:S01]  /*0950*/  ELECT P0, URZ, PT ;  /* 0x0000000000ff782f */ /* 0x000fe20003800000 */
[----:B------:R-:W-:-:S04]  /*0960*/  UIADD3 UR10, UPT, UPT, -UR4, 0x100000, URZ ;  /* 0x00100000040a7890 */ /* 0x000fc8000fffe1ff */
[----:B------:R-:W-:Y:S02]  /*0970*/  USHF.L.U32 UR11, UR10, 0xb, URZ ;  /* 0x0000000b0a0b7899 */ /* 0x000fe400080006ff */
[----:B------:R-:W-:Y:S02]  /*0980*/  USHF.L.U32 UR10, UR10, 0x1, URZ ;  /* 0x000000010a0a7899 */ /* 0x000fe400080006ff */
[----:B------:R-:W-:-:S04]  /*0990*/  UIADD3 UR12, UPT, UPT, -UR9, 0x100000, URZ ;  /* 0x00100000090c7890 */ /* 0x000fc8000fffe1ff */
[----:B------:R-:W-:Y:S02]  /*09a0*/  USHF.L.U32 UR13, UR12, 0xb, URZ ;  /* 0x0000000b0c0d7899 */ /* 0x000fe400080006ff */
[----:B------:R-:W-:Y:S02]  /*09b0*/  USHF.L.U32 UR12, UR12, 0x1, URZ ;  /* 0x000000010c0c7899 */ /* 0x000fe400080006ff */
[----:B-1----:R-:W-:Y:S01]  /*09c0*/  ULEA UR5, UR5, UR7, 0x18 ;  /* 0x0000000705057291 */ /* 0x002fe2000f8ec0ff */
[----:B------:R-:W1:Y:S11]  /*09d0*/  FENCE.VIEW.ASYNC.S ;  /* 0x00000000000073c6 */ /* 0x000e760000000000 */
[----:B-1----:R2:W1:Y:S01]  /*09e0*/  SYNCS.EXCH.64 URZ, [UR5+0x80], UR10 ;  /* 0x0000800a05ff75b2 */ /* 0x0024620008000100 */
[----:B------:R2:W1:Y:S01]  /*09f0*/  SYNCS.EXCH.64 URZ, [UR5+0x90], UR12 ;  /* 0x0000900c05ff75b2 */ /* 0x0004620008000100 */
[----:B------:R2:W1:Y:S01]  /*0a00*/  SYNCS.EXCH.64 URZ, [UR5+0x88], UR10 ;  /* 0x0000880a05ff75b2 */ /* 0x0004620008000100 */
[----:B------:R2:W1:Y:S02]  /*0a10*/  SYNCS.EXCH.64 URZ, [UR5+0x98], UR12 ;  /* 0x0000980c05ff75b2 */ /* 0x0004640008000100 */
[----:B--2---:R-:W-:Y:S01]  /*0a20*/  NOP ;  /* 0x0000000000007918 */ /* 0x004fe20000000000 */
.L_x_12:
        /* <DEDUP_REMOVED lines=20> */
[----:B------:R2:W1:Y:S02]  /*0b70*/  SYNCS.EXCH.64 URZ, [UR7+0xb8], UR4 ;  /* 0x0000b80407ff75b2 */ /* 0x0004640008000100 */
[----:B--2---:R-:W-:Y:S01]  /*0b80*/  NOP ;  /* 0x0000000000007918 */ /* 0x004fe20000000000 */
.L_x_13:
        /* <DEDUP_REMOVED lines=18> */
.L_x_14:
[----:B-1----:R-:W1:Y:S01]  /*0cb0*/  S2UR UR5, SR_CTAID.X ;  /* 0x00000000000579c3 */ /* 0x002e620000002500 */
[----:B------:R-:W-:-:S05]  /*0cc0*/  CS2R.32 R156, SR_CgaSize ;  /* 0x00000000009c7805 */ /* 0x000fca0000008a00 */
[----:B------:R-:W-:-:S05]  /*0cd0*/  IMAD R156, R156, -0xa0, RZ ;  /* 0xffffff609c9c7824 */ /* 0x000fca00078e02ff */
[----:B------:R-:W-:-:S14]  /*0ce0*/  R2UR UR9, R156 ;  /* 0x000000009c0972ca */ /* 0x000fdc00000e0000 */
[----:B------:R-:W2:Y:S01]  /*0cf0*/  LDCU UR9, c[0x0][UR9+0x2b0] ;  /* 0x00005600090977ac */ /* 0x000ea20008000800 */
[----:B------:R-:W-:Y:S01]  /*0d00*/  NOP ;  /* 0x0000000000007918 */ /* 0x000fe20000000000 */
[----:B------:R-:W-:-:S05]  /*0d10*/  CS2R.32 R156, SR_CgaSize ;  /* 0x00000000009c7805 */ /* 0x000fca0000008a00 */
[----:B------:R-:W-:-:S05]  /*0d20*/  IMAD R156, R156, -0xa0, RZ ;  /* 0xffffff609c9c7824 */ /* 0x000fca00078e02ff */
[----:B------:R-:W-:-:S14]  /*0d30*/  R2UR UR7, R156 ;  /* 0x000000009c0772ca */ /* 0x000fdc00000e0000 */
[----:B------:R-:W3:Y:S01]  /*0d40*/  LDCU UR7, c[0x0][UR7+0x2b4] ;  /* 0x00005680070777ac */ /* 0x000ee20008000800 */
[----:B------:R-:W4:Y:S08]  /*0d50*/  S2UR UR4, SR_CTAID.Y ;  /* 0x00000000000479c3 */ /* 0x000f300000002600 */
[----:B------:R-:W3:Y:S01]  /*0d60*/  LDC R9, c[0x0][0xb24] ;  /* 0x0002c900ff097b82 */ /* 0x000ee20000000800 */
[----:B-1----:R-:W-:-:S02]  /*0d70*/  I2FP.F32.U32 R4, UR5 ;  /* 0x0000000500047c45 */ /* 0x002fc40008201000 */
[----:B------:R-:W-:-:S05]  /*0d80*/  CS2R.32 R5, SR_CgaSize ;  /* 0x0000000000057805 */ /* 0x000fca0000008a00 */
[----:B------:R-:W-:-:S06]  /*0d90*/  IMAD R5, R5, -0xa0, RZ ;  /* 0xffffff6005057824 */ /* 0x000fcc00078e02ff */
[----:B------:R-:W1:Y:S01]  /*0da0*/  LDC R5, c[0x0][R5+0x2a0] ;  /* 0x0000a80005057b82 */ /* 0x000e620000000800 */
[----:B------:R-:W-:Y:S01]  /*0db0*/  MOV R21, UR5 ;  /* 0x0000000500157c02 */ /* 0x000fe20008000f00 */
[----:B--2---:R-:W-:Y:S01]  /*0dc0*/  FMUL R4, R4, UR9 ;  /* 0x0000000904047c20 */ /* 0x004fe20008400000 */
[----:B----4-:R-:W-:Y:S02]  /*0dd0*/  I2FP.F32.U32 R2, UR4 ;  /* 0x0000000400027c45 */ /* 0x010fe40008201000 */
[----:B------:R-:W-:-:S05]  /*0de0*/  CS2R.32 R3, SR_CgaSize ;  /* 0x0000000000037805 */ /* 0x000fca0000008a00 */
[----:B------:R-:W-:-:S06]  /*0df0*/  IMAD R3, R3, -0xa0, RZ ;  /* 0xffffff6003037824 */ /* 0x000fcc00078e02ff */
[----:B------:R-:W2:Y:S01]  /*0e00*/  LDC R3, c[0x0][R3+0x2a4] ;  /* 0x0000a90003037b82 */ /* 0x000ea20000000800 */
[----:B------:R-:W4:Y:S01]  /*0e10*/  F2I.U32.TRUNC.NTZ R156, R4 ;  /* 0x00000004009c7305 */ /* 0x000f22000020f000 */
[----:B------:R-:W-:Y:S01]  /*0e20*/  MOV R20, UR4 ;  /* 0x0000000400147c02 */ /* 0x000fe20008000f00 */
[----:B---3--:R-:W-:-:S05]  /*0e30*/  FMUL R2, R2, UR7 ;  /* 0x0000000702027c20 */ /* 0x008fca0008400000 */
[----:B------:R-:W-:Y:S01]  /*0e40*/  BAR.SYNC.DEFER_BLOCKING 0x0 ;  /* 0x0000000000007b1d */ /* 0x000fe20000010000 */
[----:B------:R-:W-:-:S05]  /*0e50*/  ISETP.GE.AND P0, PT, R9, 0x1, PT ;  /* 0x000000010900780c */ /* 0x000fca0003f06270 */
[----:B------:R-:W3:Y:S02]  /*0e60*/  F2I.U32.TRUNC.NTZ R154, R2 ;  /* 0x00000002009a7305 */ /* 0x000ee4000020f000 */
[----:B------:R-:W2:Y:S01]  /*0e70*/  S2UR UR44, SR_CTAID.Z ;  /* 0x00000000002c79c3 */ /* 0x000ea20000002700 */
[----:B----4-:R-:W-:-:S05]  /*0e80*/  IADD3 R156, PT, PT, -R156, RZ, RZ ;  /* 0x000000ff9c9c7210 */ /* 0x010fca0007ffe1ff */
[----:B-1----:R-:W-:Y:S01]  /*0e90*/  IMAD R156, R5, R156, UR5 ;  /* 0x00000005059c7e24 */ /* 0x002fe2000f8e029c */
[----:B---3--:R-:W-:-:S05]  /*0ea0*/  IADD3 R154, PT, PT, -R154, RZ, RZ ;  /* 0x000000ff9a9a7210 */ /* 0x008fca0007ffe1ff */
[----:B--2---:R-:W-:Y:S01]  /*0eb0*/  IMAD R154, R3, R154, UR4 ;  /* 0x00000004039a7e24 */ /* 0x004fe2000f8e029a */
[----:B------:R-:W-:Y:S06]  /*0ec0*/  @!P0 BRA `(.L_x_15) ;  /* 0x0000000000b88947 */ /* 0x000fec0003800000 */
[----:B------:R-:W1:Y:S01]  /*0ed0*/  LDC.64 R4, c[0x0][0xb18] ;  /* 0x0002c600ff047b82 */ /* 0x000e620000000a00 */
[----:B------:R-:W-:-:S07]  /*0ee0*/  ISETP.NE.AND P0, PT, R9, 0x1, PT ;  /* 0x000000010900780c */ /* 0x000fce0003f05270 */
[----:B------:R-:W2:Y:S08]  /*0ef0*/  LDC R10, c[0x0][0xb0c] ;  /* 0x0002c300ff0a7b82 */ /* 0x000eb00000000800 */
[----:B------:R-:W3:Y:S08]  /*0f00*/  LDC R11, c[0x0][0x370] ;  /* 0x0000dc00ff0b7b82 */ /* 0x000ef00000000800 */
[----:B------:R-:W4:Y:S01]  /*0f10*/  LDC R12, c[0x0][0x374] ;  /* 0x0000dd00ff0c7b82 */ /* 0x000f220000000800 */
[----:B-1----:R-:W-:-:S07]  /*0f20*/  ISETP.NE.AND P1, PT, R4, 0x1, PT ;  /* 0x000000010400780c */ /* 0x002fce0003f25270 */
[----:B------:R-:W3:Y:S01]  /*0f30*/  LDC.64 R6, c[0x0][0xb10] ;  /* 0x0002c400ff067b82 */ /* 0x000ee20000000a00 */
[----:B--2---:R-:W-:-:S07]  /*0f40*/  ISETP.NE.AND P2, PT, R10, 0x1, PT ;  /* 0x000000010a00780c */ /* 0x004fce0003f45270 */
[----:B------:R-:W1:Y:S08]  /*0f50*/  LDC R8, c[0x0][0xb20] ;  /* 0x0002c800ff087b82 */ /* 0x000e700000000800 */
[----:B------:R-:W2:Y:S01]  /*0f60*/  LDC.64 R2, c[0x0][0xb28] ;  /* 0x0002ca00ff027b82 */ /* 0x000ea20000000a00 */
[----:B----4-:R-:W-:-:S04]  /*0f70*/  IMAD.HI.U32 R13, R12, R5, RZ ;  /* 0x000000050c0d7227 */ /* 0x010fc800078e00ff */
[----:B------:R-:W-:-:S04]  /*0f80*/  IMAD.HI.U32 R5, R20, R5, RZ ;  /* 0x0000000514057227 */ /* 0x000fc800078e00ff */
[----:B---3--:R-:W-:-:S04]  /*0f90*/  IMAD.HI.U32 R14, R11, R6, RZ ;  /* 0x000000060b0e7227 */ /* 0x008fc800078e00ff */
[C---:B------:R-:W-:Y:S01]  /*0fa0*/  IMAD.HI.U32 R16, R21.reuse, R6, RZ ;  /* 0x0000000615107227 */ /* 0x040fe200078e00ff */
[-C--:B------:R-:W-:Y:S02]  /*0fb0*/  @P2 SHF.R.U32.HI R11, RZ, R7.reuse, R14 ;  /* 0x00000007ff0b2219 */ /* 0x080fe4000001160e */
[-C--:B-1----:R-:W-:Y:S02]  /*0fc0*/  @P1 SHF.R.U32.HI R12, RZ, R8.reuse, R13 ;  /* 0x00000008ff0c1219 */ /* 0x082fe4000001160d */
[----:B------:R-:W-:Y:S02]  /*0fd0*/  SHF.R.U32.HI R5, RZ, R8, R5 ;  /* 0x00000008ff057219 */ /* 0x000fe40000011605 */
[----:B------:R-:W-:Y:S02]  /*0fe0*/  SHF.R.U32.HI R16, RZ, R7, R16 ;  /* 0x00000007ff107219 */ /* 0x000fe40000011610 */
[----:B------:R-:W-:Y:S01]  /*0ff0*/  SEL R5, R20, R5, !P1 ;  /* 0x0000000514057207 */ /* 0x000fe20004800000 */
[----:B--2---:R-:W-:Y:S01]  /*1000*/  IMAD.HI.U32 R14, R12, R2, RZ ;  /* 0x000000020c0e7227 */ /* 0x004fe200078e00ff */
[----:B------:R-:W-:-:S02]  /*1010*/  SEL R7, R21, R16, !P2 ;  /* 0x0000001015077207 */ /* 0x000fc40005000000 */
[----:B------:R-:W-:Y:S01]  /*1020*/  IADD3 R13, PT, PT, -R5, RZ, RZ ;  /* 0x000000ff050d7210 */ /* 0x000fe20007ffe1ff */
[----:B------:R-:W-:Y:S01]  /*1030*/  IMAD.HI.U32 R6, R11, R2, RZ ;  /* 0x000000020b067227 */ /* 0x000fe200078e00ff */
[----:B------:R-:W-:-:S03]  /*1040*/  @P0 SHF.R.U32.HI R12, RZ, R3, R14 ;  /* 0x00000003ff0c0219 */ /* 0x000fc6000001160e */
[----:B------:R-:W-:Y:S01]  /*1050*/  IMAD R13, R4, R13, R20 ;  /* 0x0000000d040d7224 */ /* 0x000fe200078e0214 */
[----:B------:R-:W-:Y:S01]  /*1060*/  @P0 SHF.R.U32.HI R11, RZ, R3, R6 ;  /* 0x00000003ff0b0219 */ /* 0x000fe20000011606 */
[----:B------:R-:W-:-:S04]  /*1070*/  IMAD R12, R12, R9, RZ ;  /* 0x000000090c0c7224 */ /* 0x000fc800078e02ff */
[----:B------:R-:W-:Y:S01]  /*1080*/  IMAD R6, R11, R9, RZ ;  /* 0x000000090b067224 */ /* 0x000fe200078e02ff */
[----:B------:R-:W-:-:S04]  /*1090*/  ISETP.GE.AND P1, PT, R5, R12, PT ;  /* 0x0000000c0500720c */ /* 0x000fc80003f26270 */
[----:B------:R-:W-:Y:S01]  /*10a0*/  ISETP.GE.OR P1, PT, R7, R6, P1 ;  /* 0x000000060700720c */ /* 0x000fe20000f26670 */
[----:B------:R-:W-:-:S05]  /*10b0*/  IMAD.HI.U32 R6, R5, R2, RZ ;  /* 0x0000000205067227 */ /* 0x000fca00078e00ff */
[----:B------:R-:W-:-:S04]  /*10c0*/  SHF.R.U32.HI R6, RZ, R3, R6 ;  /* 0x00000003ff067219 */ /* 0x000fc80000011606 */
[----:B------:R-:W-:-:S03]  /*10d0*/  SEL R6, R5, R6, !P0 ;  /* 0x0000000605067207 */ /* 0x000fc60004000000 */
[----:B------:R-:W-:Y:S01]  /*10e0*/  @!P1 IMAD.HI.U32 R8, R7, R2, RZ ;  /* 0x0000000207089227 */ /* 0x000fe200078e00ff */
[----:B------:R-:W-:-:S04]  /*10f0*/  IADD3 R2, PT, PT, -R6, RZ, RZ ;  /* 0x000000ff06027210 */ /* 0x000fc80007ffe1ff */
[----:B------:R-:W-:Y:S01]  /*1100*/  @!P1 SHF.R.U32.HI R8, RZ, R3, R8 ;  /* 0x00000003ff089219 */ /* 0x000fe20000011608 */
[----:B------:R-:W-:-:S03]  /*1110*/  IMAD R2, R9, R2, R5 ;  /* 0x0000000209027224 */ /* 0x000fc600078e0205 */
[----:B------:R-:W-:-:S05]  /*1120*/  @!P1 SEL R3, R7, R8, !P0 ;  /* 0x0000000807039207 */ /* 0x000fca0004000000 */
[--C-:B------:R-:W-:Y:S02]  /*1130*/  @!P1 IMAD.IADD R6, R6, 0x1, -R3.reuse ;  /* 0x0000000106069824 */ /* 0x100fe400078e0a03 */
[----:B------:R-:W-:Y:S01]  /*1140*/  @!P1 IMAD R3, R2, R11, R3 ;  /* 0x0000000b02039224 */ /* 0x000fe200078e0203 */
[----:B------:R-:W-:Y:S01]  /*1150*/  IADD3 R2, PT, PT, -R7, RZ, RZ ;  /* 0x000000ff07027210 */ /* 0x000fe20007ffe1ff */
[----:B------:R-:W-:Y:S02]  /*1160*/  @!P1 IMAD R5, R6, R9, R7 ;  /* 0x0000000906059224 */ /* 0x000fe400078e0207 */
[----:B------:R-:W-:Y:S02]  /*1170*/  @!P1 IMAD.MOV.U32 R7, RZ, RZ, R3 ;  /* 0x000000ffff079224 */ /* 0x000fe400078e0003 */
[----:B------:R-:W-:Y:S02]  /*1180*/  IMAD R2, R10, R2, R21 ;  /* 0x000000020a027224 */ /* 0x000fe400078e0215 */
[----:B------:R-:W-:-:S02]  /*1190*/  IMAD R20, R5, R4, R13 ;  /* 0x0000000405147224 */ /* 0x000fc400078e020d */
[----:B------:R-:W-:Y:S02]  /*11a0*/  IMAD R21, R7, R10, R2 ;  /* 0x0000000a07157224 */ /* 0x000fe400078e0202 */
.L_x_15:
[----:B------:R-:W1:Y:S01]  /*11b0*/  LDCU UR4, c[0x0][0xb30] ;  /* 0x00016600ff0477ac */ /* 0x000e620008000800 */
[----:B------:R-:W2:Y:S08]  /*11c0*/  S2UR UR37, SR_CgaCtaId ;  /* 0x00000000002579c3 */ /* 0x000eb00000008800 */
[----:B------:R-:W3:Y:S01]  /*11d0*/  LDC R72, c[0x0][0xb24] ;  /* 0x0002c900ff487b82 */ /* 0x000ee20000000800 */
[----:B-1----:R-:W-:-:S09]  /*11e0*/  UISETP.NE.AND UP1, UPT, UR4, 0x1, UPT ;  /* 0x000000010400788c */ /* 0x002fd2000bf25270 */
[----:B--2---:R-:W-:Y:S05]  /*11f0*/  BRA.U UP1, `(.L_x_16) ;  /* 0x0000000101407547 */ /* 0x004fea000b800000 */
[----:B------:R-:W1:Y:S08]  /*1200*/  LDC.64 R4, c[0x0][0xb10] ;  /* 0x0002c400ff047b82 */ /* 0x000e700000000a00 */
[----:B------:R-:W2:Y:S08]  /*1210*/  LDC.64 R2, c[0x0][0xb18] ;  /* 0x0002c600ff027b82 */ /* 0x000eb00000000a00 */
[----:B------:R-:W4:Y:S08]  /*1220*/  LDC R6, c[0x0][0xb20] ;  /* 0x0002c800ff067b82 */ /* 0x000f300000000800 */
[----:B------:R-:W3:Y:S01]  /*1230*/  LDC R8, c[0x0][0xb0c] ;  /* 0x0002c300ff087b82 */ /* 0x000ee20000000800 */
[----:B-1----:R-:W-:-:S05]  /*1240*/  IMAD.HI.U32 R4, R21, R4, RZ ;  /* 0x0000000415047227 */ /* 0x002fca00078e00ff */
[----:B------:R-:W-:Y:S01]  /*1250*/  SHF.R.U32.HI R4, RZ, R5, R4 ;  /* 0x00000005ff047219 */ /* 0x000fe20000011604 */
[----:B--2---:R-:W-:Y:S01]  /*1260*/  IMAD.HI.U32 R3, R20, R3, RZ ;  /* 0x0000000314037227 */ /* 0x004fe200078e00ff */
[----:B------:R-:W-:-:S04]  /*1270*/  ISETP.NE.AND P0, PT, R2, 0x1, PT ;  /* 0x000000010200780c */ /* 0x000fc80003f05270 */
[----:B----4-:R-:W-:-:S04]  /*1280*/  SHF.R.U32.HI R3, RZ, R6, R3 ;  /* 0x00000006ff037219 */ /* 0x010fc80000011603 */
[----:B------:R-:W-:Y:S02]  /*1290*/  SEL R3, R20, R3, !P0 ;  /* 0x0000000314037207 */ /* 0x000fe40004000000 */
[----:B---3--:R-:W-:-:S04]  /*12a0*/  ISETP.NE.AND P1, PT, R8, 0x1, PT ;  /* 0x000000010800780c */ /* 0x008fc80003f25270 */
[----:B------:R-:W-:-:S05]  /*12b0*/  SEL R4, R21, R4, !P1 ;  /* 0x0000000415047207 */ /* 0x000fca0004800000 */
[----:B------:R-:W-:Y:S02]  /*12c0*/  IMAD.IADD R5, R3, 0x1, -R4 ;  /* 0x0000000103057824 */ /* 0x000fe400078e0a04 */
[----:B------:R-:W-:Y:S02]  /*12d0*/  IMAD.IADD R3, R4, 0x1, -R3 ;  /* 0x0000000104037824 */ /* 0x000fe400078e0a03 */
[----:B------:R-:W-:Y:S02]  /*12e0*/  IMAD R21, R5, R8, R21 ;  /* 0x0000000805157224 */ /* 0x000fe400078e0215 */
[----:B------:R-:W-:-:S07]  /*12f0*/  IMAD R20, R3, R2, R20 ;  /* 0x0000000203147224 */ /* 0x000fce00078e0214 */
.L_x_16:
[----:B------:R-:W-:Y:S01]  /*1300*/  BAR.SYNC.DEFER_BLOCKING 0x0 ;  /* 0x0000000000007b1d */ /* 0x000fe20000010000 */
[----:B------:R-:W-:Y:S01]  /*1310*/  UISETP.NE.AND UP1, UPT, UR8, 0x2, UPT ;  /* 0x000000020800788c */ /* 0x000fe2000bf25270 */
[----:B------:R-:W-:Y:S02]  /*1320*/  ISETP.NE.OR P5, PT, R0, 0x2, !P5 ;  /* 0x000000020000780c */ /* 0x000fe40006fa5670 */
[----:B------:R-:W-:-:S06]  /*1330*/  LOP3.LUT R2, R170, 0x1f, RZ, 0xc0, !PT ;  /* 0x0000001faa027812 */ /* 0x000fcc00078ec0ff */
[----:B------:R-:W-:Y:S05]  /*1340*/  BRA.U UP1, `(.L_x_17) ;  /* 0x0000001101c47547 */ /* 0x000fea000b800000 */
[----:B------:R-:W1:Y:S01]  /*1350*/  LDCU UR13, c[0x0][0x38c] ;  /* 0x00007180ff0d77ac */ /* 0x000e620008000800 */
[----:B------:R-:W2:Y:S01]  /*1360*/  LDC R9, c[0x0][0x370] ;  /* 0x0000dc00ff097b82 */ /* 0x000ea20000000800 */
[----:B------:R-:W-:Y:S01]  /*1370*/  PLOP3.LUT P1, PT, PT, PT, UP2, 0x80, 0x8 ;  /* 0x000000000008781c */ /* 0x000fe20003f2f028 */
[----:B------:R-:W-:Y:S01]  /*1380*/  HFMA2 R12, -RZ, RZ, 0, 0 ;  /* 0x00000000ff0c7431 */ /* 0x000fe200000001ff */
[----:B------:R-:W-:Y:S01]  /*1390*/  ISETP.EQ.OR P4, PT, R2, RZ, P5 ;  /* 0x000000ff0200720c */ /* 0x000fe20002f82670 */
[----:B------:R-:W-:Y:S01]  /*13a0*/  IMAD.MOV.U32 R15, RZ, RZ, 0x1 ;  /* 0x00000001ff0f7424 */ /* 0x000fe200078e00ff */
[----:B------:R-:W-:Y:S01]  /*13b0*/  PLOP3.LUT P1, PT, P1, PT, PT, 0x8, 0x80 ;  /* 0x000000000080781c */ /* 0x000fe20000f2e170 */
[----:B------:R-:W-:Y:S01]  /*13c0*/  IMAD.MOV.U32 R14, RZ, RZ, RZ ;  /* 0x000000ffff0e7224 */ /* 0x000fe200078e00ff */
[----:B------:R-:W-:Y:S01]  /*13d0*/  MOV R8, 0x1 ;  /* 0x0000000100087802 */ /* 0x000fe20000000f00 */
[----:B------:R-:W4:Y:S01]  /*13e0*/  LDC R0, c[0x0][0x374] ;  /* 0x0000dd00ff007b82 */ /* 0x000f220000000800 */
[----:B------:R-:W-:Y:S01]  /*13f0*/  IMAD.MOV.U32 R10, RZ, RZ, RZ ;  /* 0x000000ffff0a7224 */ /* 0x000fe200078e00ff */
[----:B------:R-:W2:Y:S01]  /*1400*/  LDCU.64 UR22, c[0x0][0x348] ;  /* 0x00006900ff1677ac */ /* 0x000ea20008000a00 */
[----:B------:R-:W-:Y:S01]  /*1410*/  UMOV UR6, URZ ;  /* 0x000000ff00067c82 */ /* 0x000fe20008000000 */
[----:B-1----:R-:W-:-:S04]  /*1420*/  UIADD3 UR5, UPT, UPT, UR13, 0x3f, URZ ;  /* 0x0000003f0d057890 */ /* 0x002fc8000fffe0ff */
[----:B------:R-:W-:-:S04]  /*1430*/  USHF.R.S32.HI UR4, URZ, 0x1f, UR5 ;  /* 0x0000001fff047899 */ /* 0x000fc80008011405 */
[----:B------:R-:W-:-:S04]  /*1440*/  ULEA.HI UR4, UR4, UR5, URZ, 0x6 ;  /* 0x0000000504047291 */ /* 0x000fc8000f8f30ff */
[----:B------:R-:W-:Y:S02]  /*1450*/  USHF.R.S32.HI UR15, URZ, 0x6, UR4 ;  /* 0x00000006ff0f7899 */ /* 0x000fe40008011404 */
[----:B------:R-:W-:Y:S02]  /*1460*/  UIADD3 UR4, UPT, UPT, UR13, -0x1, URZ ;  /* 0xffffffff0d047890 */ /* 0x000fe4000fffe0ff */
[----:B------:R-:W-:Y:S02]  /*1470*/  UISETP.LT.U32.AND UP0, UPT, UR15, 0x3, UPT ;  /* 0x000000030f00788c */ /* 0x000fe4000bf01070 */
[----:B------:R-:W-:Y:S02]  /*1480*/  UISETP.GE.U32.AND UP1, UPT, UR4, -0x7f, UPT ;  /* 0xffffff810400788c */ /* 0x000fe4000bf26070 */
[----:B------:R-:W-:Y:S02]  /*1490*/  USEL UR14, UR15, 0x3, UP0 ;  /* 0x000000030f0e7887 */ /* 0x000fe40008000000 */
[----:B------:R-:W-:-:S02]  /*14a0*/  UIADD3 UR13, UPT, UPT, UR13, 0x7e, URZ ;  /* 0x0000007e0d0d7890 */ /* 0x000fc4000fffe0ff */
[----:B------:R-:W-:Y:S02]  /*14b0*/  UIADD3 UR5, UPT, UPT, UR14, -0x1, URZ ;  /* 0xffffffff0e057890 */ /* 0x000fe4000fffe0ff */
[----:B------:R-:W-:-:S03]  /*14c0*/  UIADD3 UR7, UPT, UPT, UR15, -UR14, URZ ;  /* 0x8000000e0f077290 */ /* 0x000fc6000fffe0ff */
[----:B------:R-:W-:-:S04]  /*14d0*/  @UP1 UIADD3 UR5, UPT, UPT, UR14, URZ, URZ ;  /* 0x000000ff0e051290 */ /* 0x000fc8000fffe0ff */
[----:B--2---:R-:W-:-:S12]  /*14e0*/  UIADD3 UR5, UPT, UPT, UR5, 0x1, URZ ;  /* 0x0000000105057890 */ /* 0x004fd8000fffe0ff */
.L_x_35:
[----:B------:R-:W-:Y:S01]  /*14f0*/  UISETP.NE.AND UP0, UPT, UR37, URZ, UPT ;  /* 0x000000ff2500728c */ /* 0x000fe2000bf05270 */
[----:B------:R-:W1:Y:S08]  /*1500*/  S2UR UR37, SR_CgaCtaId ;  /* 0x00000000002579c3 */ /* 0x000e700000008800 */
[----:B------:R-:W-:Y:S05]  /*1510*/  BRA.U UP0, `(.L_x_18) ;  /* 0x0000000100347547 */ /* 0x000fea000b800000 */
[----:B------:R-:W2:Y:S01]  /*1520*/  S2R R2, SR_CgaCtaId ;  /* 0x0000000000027919 */ /* 0x000ea20000008800 */
[----:B------:R-:W-:-:S04]  /*1530*/  MOV R3, 0x400 ;  /* 0x0000040000037802 */ /* 0x000fc80000000f00 */
[----:B--2---:R-:W-:Y:S02]  /*1540*/  LEA R3, R2, R3, 0x18 ;  /* 0x0000000302037211 */ /* 0x004fe400078ec0ff */
[----:B------:R-:W-:-:S03]  /*1550*/  SHF.L.U32 R2, R8, 0x1f, RZ ;  /* 0x0000001f08027819 */ /* 0x000fc600000006ff */
[----:B------:R-:W-:-:S04]  /*1560*/  IMAD R3, R10, 0x8, R3 ;  /* 0x000000080a037824 */ /* 0x000fc800078e0203 */
[----:B------:R-:W2:Y:S02]  /*1570*/  SYNCS.PHASECHK.TRANS64.TRYWAIT P0, [R3+URZ+0xd0], R2 ;  /* 0x0000d002030075a7 */ /* 0x000ea400080011ff */
[----:B--2---:R-:W-:Y:S05]  /*1580*/  @!P0 BRA `(.L_x_19) ;  /* 0x0000009800188947 */ /* 0x004fea0003800000 */
.L_x_128:
[----:B------:R-:W-:Y:S01]  /*1590*/  VIADD R10, R10, 0x1 ;  /* 0x000000010a0a7836 */ /* 0x000fe20000000000 */
[----:B------:R2:W-:Y:S04]  /*15a0*/  SYNCS.ARRIVE.TRANS64.A1T0 RZ, [R3+URZ+0xc0], RZ ;  /* 0x0000c0ff03ff79a7 */ /* 0x0005e800081000ff */
[----:B------:R-:W-:-:S04]  /*15b0*/  ISETP.NE.AND P0, PT, R10, 0x2, PT ;  /* 0x000000020a00780c */ /* 0x000fc80003f05270 */
[----:B------:R-:W-:Y:S02]  /*15c0*/  SEL R10, R10, RZ, P0 ;  /* 0x000000ff0a0a7207 */ /* 0x000fe40000000000 */
[----:B--2---:R-:W-:-:S04]  /*15d0*/  SEL R3, RZ, 0x1, P0 ;  /* 0x00000001ff037807 */ /* 0x004fc80000000000 */
[----:B------:R-:W-:-:S07]  /*15e0*/  LOP3.LUT R8, R8, R3, RZ, 0x3c, !PT ;  /* 0x0000000308087212 */ /* 0x000fce00078e3cff */
.L_x_18:
[----:B------:R-:W-:Y:S01]  /*15f0*/  UMOV UR4, 0x400 ;  /* 0x0000040000047882 */ /* 0x000fe20000000000 */
[----:B------:R-:W-:Y:S01]  /*1600*/  SHF.L.U32 R2, R15, 0x1f, RZ ;  /* 0x0000001f0f027819 */ /* 0x000fe200000006ff */
[----:B-1----:R-:W-:Y:S01]  /*1610*/  ULEA UR4, UR37, UR4, 0x18 ;  /* 0x0000000425047291 */ /* 0x002fe2000f8ec0ff */
[----:B------:R-:W-:Y:S01]  /*1620*/  R2UR UR43, R21 ;  /* 0x00000000152b72ca */ /* 0x000fe200000e0000 */
[----:B------:R-:W-:Y:S01]  /*1630*/  UISETP.GE.U32.AND UP0, UPT, UR13, 0x7f, UPT ;  /* 0x0000007f0d00788c */ /* 0x000fe2000bf06070 */
[----:B------:R-:W-:Y:S01]  /*1640*/  R2UR UR34, R20 ;  /* 0x00000000142272ca */ /* 0x000fe200000e0000 */
[----:B------:R-:W-:Y:S01]  /*1650*/  ULEA UR8, UR6, UR4, 0x3 ;  /* 0x0000000406087291 */ /* 0x000fe2000f8e18ff */
[----:B------:R-:W-:-:S08]  /*1660*/  UMOV UR21, URZ ;  /* 0x000000ff00157c82 */ /* 0x000fd00008000000 */
[----:B------:R1:W2:Y:S01]  /*1670*/  SYNCS.PHASECHK.TRANS64.TRYWAIT P0, [UR8+0x18], R2 ;  /* 0x00001802ff0075a7 */ /* 0x0002a20008001108 */
[----:B------:R-:W-:Y:S02]  /*1680*/  USHF.L.U32 UR43, UR43, 0x7, URZ ;  /* 0x000000072b2b7899 */ /* 0x000fe400080006ff */
[----:B------:R-:W-:Y:S01]  /*1690*/  USHF.L.U32 UR34, UR34, 0x8, URZ ;  /* 0x0000000822227899 */ /* 0x000fe200080006ff */
[----:B------:R-:W-:Y:S11]  /*16a0*/  BRA.U !UP0, `(.L_x_20) ;  /* 0x0000000108f07547 */ /* 0x000ff6000b800000 */
[----:B------:R-:W-:Y:S02]  /*16b0*/  UIADD3 UR26, UPT, UPT, UR34, 0x40, URZ ;  /* 0x00000040221a7890 */ /* 0x000fe4000fffe0ff */
[----:B------:R-:W-:Y:S02]  /*16c0*/  UIADD3 UR18, UPT, UPT, UR34, 0x80, URZ ;  /* 0x0000008022127890 */ /* 0x000fe4000fffe0ff */
[----:B------:R-:W-:Y:S01]  /*16d0*/  UIADD3 UR10, UPT, UPT, UR34, 0xc0, URZ ;  /* 0x000000c0220a7890 */ /* 0x000fe2000fffe0ff */
[----:B------:R-:W-:Y:S01]  /*16e0*/  UMOV UR29, URZ ;  /* 0x000000ff001d7c82 */ /* 0x000fe20008000000 */
[----:B------:R-:W-:-:S10]  /*16f0*/  UMOV UR45, UR6 ;  /* 0x00000006002d7c82 */ /* 0x000fd40008000000 */
.L_x_25:
[----:B-1----:R-:W-:Y:S01]  /*1700*/  ULEA UR41, UR45, UR4, 0x3 ;  /* 0x000000042d297291 */ /* 0x002fe2000f8e18ff */
[----:B--2---:R-:W-:Y:S01]  /*1710*/  @!P5 MOV R3, 0xc000 ;  /* 0x0000c0000003d802 */ /* 0x004fe20000000f00 */
[----:B--2---:R-:W-:Y:S10]  /*1720*/  @P0 BRA `(.L_x_21) ;  /* 0x00000000000c0947 */ /* 0x004ff40003800000 */
[----:B------:R-:W-:-:S04]  /*1730*/  SHF.L.U32 R5, R15, 0x1f, RZ ;  /* 0x0000001f0f057819 */ /* 0x000fc800000006ff */
[----:B------:R-:W2:Y:S02]  /*1740*/  SYNCS.PHASECHK.TRANS64.TRYWAIT P0, [UR41+0x18], R5 ;  /* 0x00001805ff0075a7 */ /* 0x000ea40008001129 */
[----:B--2---:R-:W-:Y:S05]  /*1750*/  @!P0 BRA `(.L_x_22) ;  /* 0x0000009400b88947 */ /* 0x004fea0003800000 */
.L_x_21:
[----:B------:R2:W-:Y:S01]  /*1760*/  @!P5 SYNCS.ARRIVE.TRANS64 RZ, [UR41], R3 ;  /* 0x00000003ffffd9a7 */ /* 0x0005e20008000029 */
[----:B------:R-:W-:Y:S04]  /*1770*/  BSSY.RECONVERGENT B0, `(.L_x_23) ;  /* 0x0000003000007945 */ /* 0x000fe80003800200 */
[----:B------:R-:W-:Y:S05]  /*1780*/  @P4 BRA `(.L_x_24) ;  /* 0x0000000000044947 */ /* 0x000fea0003800000 */
[----:B------:R-:W-:Y:S05]  /*1790*/  BPT.TRAP 0x1 ;  /* 0x000000040000795c */ /* 0x000fea0000300000 */
.L_x_24:
[----:B------:R-:W-:Y:S05]  /*17a0*/  BSYNC.RECONVERGENT B0 ;  /* 0x0000000000007941 */ /* 0x000fea0003800200 */
.L_x_23:
[----:B------:R-:W-:Y:S02]  /*17b0*/  UIADD3 UR6, UPT, UPT, UR45, 0x1, URZ ;  /* 0x000000012d067890 */ /* 0x000fe4000fffe0ff */
[----:B------:R-:W-:Y:S02]  /*17c0*/  ULEA UR40, UR45, UR4, 0xe ;  /* 0x000000042d287291 */ /* 0x000fe4000f8e70ff */
[----:B------:R-:W-:Y:S02]  /*17d0*/  UISETP.NE.AND UP0, UPT, UR6, 0x3, UPT ;  /* 0x000000030600788c */ /* 0x000fe4000bf05270 */
[----:B------:R-:W-:Y:S02]  /*17e0*/  UIADD3 UR46, UP1, UPT, UR22, 0x80, URZ ;  /* 0x00000080162e7890 */ /* 0x000fe4000ff3e0ff */
[----:B------:R-:W-:Y:S02]  /*17f0*/  USEL UR9, URZ, 0x1, UP0 ;  /* 0x00000001ff097887 */ /* 0x000fe40008000000 */
[----:B------:R-:W-:-:S02]  /*1800*/  USEL UR6, UR6, URZ, UP0 ;  /* 0x000000ff06067287 */ /* 0x000fc40008000000 */
[----:B------:R-:W-:Y:S02]  /*1810*/  UIADD3 UR38, UP0, UPT, UR22, 0x180, URZ ;  /* 0x0000018016267890 */ /* 0x000fe4000ff1e0ff */
[----:B------:R-:W-:Y:S01]  /*1820*/  ULEA UR8, UR6, UR4, 0x3 ;  /* 0x0000000406087291 */ /* 0x000fe2000f8e18ff */
[----:B------:R-:W-:Y:S01]  /*1830*/  LOP3.LUT R15, R15, UR9, RZ, 0x3c, !PT ;  /* 0x000000090f0f7c12 */ /* 0x000fe2000f8e3cff */
[----:B------:R-:W-:Y:S02]  /*1840*/  USHF.L.U32 UR42, UR29, 0x6, URZ ;  /* 0x000000061d2a7899 */ /* 0x000fe400080006ff */
[----:B------:R-:W-:Y:S01]  /*1850*/  UIADD3.X UR47, UPT, UPT, URZ, UR23, URZ, UP1, !UPT ;  /* 0x00000017ff2f7290 */ /* 0x000fe20008ffe4ff */
[----:B-1----:R-:W-:Y:S01]  /*1860*/  SHF.L.U32 R2, R15, 0x1f, RZ ;  /* 0x0000001f0f027819 */ /* 0x002fe200000006ff */
[----:B------:R-:W-:Y:S02]  /*1870*/  UIADD3 UR40, UPT, UPT, UR40, 0x10800, URZ ;  /* 0x0001080028287890 */ /* 0x000fe4000fffe0ff */
[----:B------:R-:W-:Y:S01]  /*1880*/  UIADD3.X UR39, UPT, UPT, URZ, UR23, URZ, UP0, !UPT ;  /* 0x00000017ff277290 */ /* 0x000fe200087fe4ff */
[----:B------:R1:W1:Y:S01]  /*1890*/  SYNCS.PHASECHK.TRANS64.TRYWAIT P0, [UR8+0x18], R2 ;  /* 0x00001802ff0075a7 */ /* 0x0002620008001108 */
[----:B------:R-:W-:Y:S01]  /*18a0*/  ULEA UR8, UR45, UR4, 0xf ;  /* 0x000000042d087291 */ /* 0x000fe2000f8e78ff */
[----:B------:R-:W-:Y:S01]  /*18b0*/  UMOV UR30, 0x0 ;  /* 0x00000000001e7882 */ /* 0x000fe20000000000 */
[----:B------:R-:W-:-:S02]  /*18c0*/  UMOV UR31, 0x10000000 ;  /* 0x10000000001f7882 */ /* 0x000fc40000000000 */
[----:B------:R-:W-:Y:S01]  /*18d0*/  UIADD3 UR32, UPT, UPT, UR8, 0x1c800, URZ ;  /* 0x0001c80008207890 */ /* 0x000fe2000fffe0ff */
[----:B------:R1:W-:Y:S01]  /*18e0*/  UTMALDG.3D [UR40], [UR46], desc[UR30] ;  /* 0x00001e282e0075b4 */ /* 0x0003e20008011000 */
[----:B------:R-:W-:Y:S02]  /*18f0*/  UIADD3 UR24, UPT, UPT, UR8, 0x1e800, URZ ;  /* 0x0001e80008187890 */ /* 0x000fe4000fffe0ff */
[----:B------:R-:W-:Y:S02]  /*1900*/  UIADD3 UR16, UPT, UPT, UR8, 0x20800, URZ ;  /* 0x0002080008107890 */ /* 0x000fe4000fffe0ff */
[----:B------:R-:W-:Y:S01]  /*1910*/  UIADD3 UR8, UPT, UPT, UR8, 0x22800, URZ ;  /* 0x0002280008087890 */ /* 0x000fe2000fffe0ff */
[----:B------:R-:W-:Y:S01]  /*1920*/  UMOV UR33, UR41 ;  /* 0x0000002900217c82 */ /* 0x000fe20008000000 */
        /* <DEDUP_REMOVED lines=8> */
[----:B------:R1:W-:Y:S01]  /*19b0*/  UTMALDG.3D [UR32], [UR38], desc[UR30] ;  /* 0x00001e20260075b4 */ /* 0x0003e20008011000 */
[----:B------:R-:W-:Y:S01]  /*19c0*/  UMOV UR12, UR44 ;  /* 0x0000002c000c7c82 */ /* 0x000fe20008000000 */
[----:B------:R-:W-:Y:S01]  /*19d0*/  UMOV UR9, UR41 ;  /* 0x0000002900097c82 */ /* 0x000fe20008000000 */
[----:B------:R-:W-:Y:S01]  /*19e0*/  UMOV UR11, UR42 ;  /* 0x0000002a000b7c82 */ /* 0x000fe20008000000 */
[----:B------:R-:W-:Y:S01]  /*19f0*/  UIADD3 UR29, UPT, UPT, UR29, 0x1, URZ ;  /* 0x000000011d1d7890 */ /* 0x000fe2000fffe0ff */
[----:B------:R-:W-:Y:S01]  /*1a00*/  UMOV UR21, UR5 ;  /* 0x0000000500157c82 */ /* 0x000fe20008000000 */
[----:B------:R-:W-:Y:S01]  /*1a10*/  UMOV UR45, UR6 ;  /* 0x00000006002d7c82 */ /* 0x000fe20008000000 */
[----:B------:R1:W-:Y:S01]  /*1a20*/  UTMALDG.3D [UR24], [UR38], desc[UR30] ;  /* 0x00001e18260075b4 */ /* 0x0003e20008011000 */
[----:B------:R-:W-:Y:S01]  /*1a30*/  UISETP.NE.AND UP0, UPT, UR29, UR5, UPT ;  /* 0x000000051d00728c */ /* 0x000fe2000bf05270 */
[----:B------:R1:W-:Y:S01]  /*1a40*/  UTMALDG.3D [UR16], [UR38], desc[UR30] ;  /* 0x00001e10260075b4 */ /* 0x0003e20008011000 */
[----:B------:R1:W-:Y:S07]  /*1a50*/  UTMALDG.3D [UR8], [UR38], desc[UR30] ;  /* 0x00001e08260075b4 */ /* 0x0003ee0008011000 */
[----:B------:R-:W-:Y:S05]  /*1a60*/  BRA.U UP0, `(.L_x_25) ;  /* 0xfffffffd00247547 */ /* 0x000fea000b83ffff */
.L_x_20:
[----:B-1----:R-:W-:Y:S01]  /*1a70*/  ULEA UR8, UR6, UR4, 0x3 ;  /* 0x0000000406087291 */ /* 0x002fe2000f8e18ff */
[----:B------:R-:W-:Y:S01]  /*1a80*/  SHF.L.U32 R2, R15, 0x1f, RZ ;  /* 0x0000001f0f027819 */ /* 0x000fe200000006ff */
[----:B------:R-:W-:Y:S01]  /*1a90*/  @!P1 SYNCS.ARRIVE.TRANS64.A1T0 RZ, [UR4+0x78], RZ ;  /* 0x000078ffffff99a7 */ /* 0x000fe20008100004 */
[----:B------:R-:W-:-:S06]  /*1aa0*/  UISETP.GT.AND UP0, UPT, UR15, UR14, UPT ;  /* 0x0000000e0f00728c */ /* 0x000fcc000bf04270 */
[----:B--2---:R1:W2:Y:S03]  /*1ab0*/  SYNCS.PHASECHK.TRANS64.TRYWAIT P0, [UR8+0x18], R2 ;  /* 0x00001802ff0075a7 */ /* 0x0042a60008001108 */
[----:B------:R-:W-:Y:S05]  /*1ac0*/  BRA.U !UP0, `(.L_x_26) ;  /* 0x0000000108ec7547 */ /* 0x000fea000b800000 */
[----:B------:R-:W-:Y:S02]  /*1ad0*/  UIADD3 UR29, UPT, UPT, UR7, UR21, URZ ;  /* 0x00000015071d7290 */ /* 0x000fe4000fffe0ff */
[----:B------:R-:W-:Y:S02]  /*1ae0*/  UIADD3 UR26, UPT, UPT, UR34, 0x40, URZ ;  /* 0x00000040221a7890 */ /* 0x000fe4000fffe0ff */
[----:B------:R-:W-:Y:S02]  /*1af0*/  UIADD3 UR18, UPT, UPT, UR34, 0x80, URZ ;  /* 0x0000008022127890 */ /* 0x000fe4000fffe0ff */
[----:B------:R-:W-:Y:S01]  /*1b00*/  UIADD3 UR10, UPT, UPT, UR34, 0xc0, URZ ;  /* 0x000000c0220a7890 */ /* 0x000fe2000fffe0ff */
[----:B------:R-:W-:-:S11]  /*1b10*/  UMOV UR32, UR6 ;  /* 0x0000000600207c82 */ /* 0x000fd60008000000 */
.L_x_31:
[----:B------:R-:W-:Y:S01]  /*1b20*/  ULEA UR41, UR32, UR4, 0x3 ;  /* 0x0000000420297291 */ /* 0x000fe2000f8e18ff */
[----:B--2---:R-:W-:Y:S01]  /*1b30*/  @!P5 MOV R3, 0xc000 ;  /* 0x0000c0000003d802 */ /* 0x004fe20000000f00 */
[----:B-12---:R-:W-:Y:S10]  /*1b40*/  @P0 BRA `(.L_x_27) ;  /* 0x00000000000c0947 */ /* 0x006ff40003800000 */
[----:B------:R-:W-:-:S04]  /*1b50*/  SHF.L.U32 R5, R15, 0x1f, RZ ;  /* 0x0000001f0f057819 */ /* 0x000fc800000006ff */
[----:B------:R-:W2:Y:S02]  /*1b60*/  SYNCS.PHASECHK.TRANS64.TRYWAIT P0, [UR41+0x18], R5 ;  /* 0x00001805ff0075a7 */ /* 0x000ea40008001129 */
[----:B--2---:R-:W-:Y:S05]  /*1b70*/  @!P0 BRA `(.L_x_28) ;  /* 0x0000009000c88947 */ /* 0x004fea0003800000 */
.L_x_27:
[----:B------:R2:W-:Y:S01]  /*1b80*/  @!P5 SYNCS.ARRIVE.TRANS64 RZ, [UR41], R3 ;  /* 0x00000003ffffd9a7 */ /* 0x0005e20008000029 */
[----:B------:R-:W-:Y:S04]  /*1b90*/  BSSY.RECONVERGENT B0, `(.L_x_29) ;  /* 0x0000003000007945 */ /* 0x000fe80003800200 */
[----:B------:R-:W-:Y:S05]  /*1ba0*/  @P4 BRA `(.L_x_30) ;  /* 0x0000000000044947 */ /* 0x000fea0003800000 */
[----:B------:R-:W-:Y:S05]  /*1bb0*/  BPT.TRAP 0x1 ;  /* 0x000000040000795c */ /* 0x000fea0000300000 */
.L_x_30:
[----:B------:R-:W-:Y:S05]  /*1bc0*/  BSYNC.RECONVERGENT B0 ;  /* 0x0000000000007941 */ /* 0x000fea0003800200 */
.L_x_29:
        /* <DEDUP_REMOVED lines=19> */
[----:B------:R-:W-:Y:S01]  /*1d00*/  UTMALDG.3D [UR40], [UR46], desc[UR30] ;  /* 0x00001e282e0075b4 */ /* 0x000fe20008011000 */
        /* <DEDUP_REMOVED lines=14> */
[----:B------:R-:W-:Y:S01]  /*1df0*/  UMOV UR9, UR41 ;  /* 0x0000002900097c82 */ /* 0x000fe20008000000 */
[----:B------:R-:W-:Y:S01]  /*1e00*/  UMOV UR11, UR42 ;  /* 0x0000002a000b7c82 */ /* 0x000fe20008000000 */
[----:B------:R-:W-:Y:S01]  /*1e10*/  UIADD3 UR21, UPT, UPT, UR21, 0x1, URZ ;  /* 0x0000000115157890 */ /* 0x000fe2000fffe0ff */
[----:B------:R1:W-:Y:S03]  /*1e20*/  UTMALDG.3D [UR24], [UR38], desc[UR30] ;  /* 0x00001e18260075b4 */ /* 0x0003e60008011000 */
[----:B------:R-:W-:Y:S01]  /*1e30*/  UISETP.NE.AND UP0, UPT, UR21, UR29, UPT ;  /* 0x0000001d1500728c */ /* 0x000fe2000bf05270 */
[----:B------:R1:W-:Y:S01]  /*1e40*/  UTMALDG.3D [UR16], [UR38], desc[UR30] ;  /* 0x00001e10260075b4 */ /* 0x0003e20008011000 */
[----:B------:R1:W-:Y:S01]  /*1e50*/  UTMALDG.3D [UR8], [UR38], desc[UR30] ;  /* 0x00001e08260075b4 */ /* 0x0003e20008011000 */
[----:B---3--:R-:W-:-:S06]  /*1e60*/  UMOV UR32, UR6 ;  /* 0x0000000600207c82 */ /* 0x008fcc0008000000 */
[----:B------:R-:W-:Y:S05]  /*1e70*/  BRA.U UP0, `(.L_x_31) ;  /* 0xfffffffd00287547 */ /* 0x000fea000b83ffff */
.L_x_26:
[----:B-1----:R-:W-:Y:S01]  /*1e80*/  LEA R2, R14, UR4, 0x3 ;  /* 0x000000040e027c11 */ /* 0x002fe2000f8e18ff */
[----:B------:R-:W-:Y:S01]  /*1e90*/  NOP ;  /* 0x0000000000007918 */ /* 0x000fe20000000000 */
[----:B--2---:R-:W-:Y:S02]  /*1ea0*/  SHF.L.U32 R3, R12, 0x1f, RZ ;  /* 0x0000001f0c037819 */ /* 0x004fe400000006ff */
[----:B------:R-:W-:Y:S02]  /*1eb0*/  LEA R4, R14, UR4, 0x4 ;  /* 0x000000040e047c11 */ /* 0x000fe4000f8e20ff */
[----:B------:R-:W1:Y:S02]  /*1ec0*/  SYNCS.PHASECHK.TRANS64.TRYWAIT P0, [R2+URZ+0x80], R3 ;  /* 0x00008003020075a7 */ /* 0x000e6400080011ff */
[----:B-1----:R-:W-:Y:S05]  /*1ed0*/  @!P0 BRA `(.L_x_32) ;  /* 0x0000009000088947 */ /* 0x002fea0003800000 */
.L_x_131:
[----:B------:R-:W2:Y:S01]  /*1ee0*/  LDS.128 R4, [R4+0xf0] ;  /* 0x0000f00004047984 */ /* 0x000ea20000000c00 */
[----:B---3--:R-:W-:Y:S01]  /*1ef0*/  ISETP.GE.AND P0, PT, R72, 0x1, PT ;  /* 0x000000014800780c */ /* 0x008fe20003f06270 */
[----:B-1----:R-:W-:Y:S01]  /*1f00*/  VIADD R2, R2, 0x90 ;  /* 0x0000009002027836 */ /* 0x002fe20000000000 */
[----:B------:R-:W-:Y:S01]  /*1f10*/  @!PT LDS RZ, [RZ] ;  /* 0x00000000fffff984 */ /* 0x000fe20000000800 */
[----:B------:R-:W-:Y:S01]  /*1f20*/  @!PT LDS RZ, [RZ] ;  /* 0x00000000fffff984 */ /* 0x000fe20000000800 */
[----:B------:R-:W-:Y:S01]  /*1f30*/  @!PT LDS RZ, [RZ] ;  /* 0x00000000fffff984 */ /* 0x000fe20000000800 */
[----:B------:R-:W-:Y:S01]  /*1f40*/  @!PT LDS RZ, [RZ] ;  /* 0x00000000fffff984 */ /* 0x000fe20000000800 */
[----:B------:R1:W-:Y:S06]  /*1f50*/  MEMBAR.ALL.CTA ;  /* 0x0000000000007992 */ /* 0x0003ec0000008000 */
[----:B-1----:R-:W1:Y:S01]  /*1f60*/  FENCE.VIEW.ASYNC.S ;  /* 0x00000000000073c6 */ /* 0x002e620000000000 */
[----:B------:R-:W-:-:S04]  /*1f70*/  PRMT R2, RZ, 0x654, R2 ;  /* 0x00000654ff027816 */ /* 0x000fc80000000002 */
[----:B-1----:R1:W-:Y:S01]  /*1f80*/  SYNCS.ARRIVE.TRANS64.RED.A1T0 RZ, [R2+URZ], RZ ;  /* 0x000000ff02ff79a7 */ /* 0x0023e200081004ff */
[----:B--2---:R-:W-:-:S13]  /*1f90*/  LOP3.LUT P2, RZ, R6, 0x1, RZ, 0xc0, !PT ;  /* 0x0000000106ff7812 */ /* 0x004fda000784c0ff */
[----:B------:R-:W-:Y:S01]  /*1fa0*/  @P2 SHF.R.U32.HI R3, RZ, 0x10, R5 ;  /* 0x00000010ff032819 */ /* 0x000fe20000011605 */
[----:B------:R-:W-:Y:S01]  /*1fb0*/  VOTEU.ANY UP0, P2 ;  /* 0x0000000000ff7886 */ /* 0x000fe20001000100 */
[----:B------:R-:W-:Y:S02]  /*1fc0*/  @P2 MOV R13, R4 ;  /* 0x00000004000d2202 */ /* 0x000fe40000000f00 */
[----:B------:R-:W-:Y:S02]  /*1fd0*/  @P2 R2UR.BROADCAST UR8, R3 ;  /* 0x00000000030822ca */ /* 0x000fe400008e0000 */
[----:B------:R-:W-:-:S11]  /*1fe0*/  @P2 LOP3.LUT R11, R5, 0xffff, RZ, 0xc0, !PT ;  /* 0x0000ffff050b2812 */ /* 0x000fd600078ec0ff */
[----:B------:R-:W-:Y:S01]  /*1ff0*/  @UP0 UMOV UR44, UR8 ;  /* 0x00000008002c0c82 */ /* 0x000fe20008000000 */
[----:B-1----:R-:W-:Y:S05]  /*2000*/  @!P0 BRA `(.L_x_33) ;  /* 0x0000000000b88947 */ /* 0x002fea0003800000 */
[----:B------:R-:W4:Y:S01]  /*2010*/  LDC.64 R4, c[0x0][0xb18] ;  /* 0x0002c600ff047b82 */ /* 0x000f220000000a00 */
[----:B------:R-:W-:-:S07]  /*2020*/  ISETP.NE.AND P3, PT, R72, 0x1, PT ;  /* 0x000000014800780c */ /* 0x000fce0003f65270 */
[----:B------:R-:W1:Y:S08]  /*2030*/  LDC.64 R6, c[0x0][0xb10] ;  /* 0x0002c400ff067b82 */ /* 0x000e700000000a00 */
[----:B------:R-:W2:Y:S08]  /*2040*/  LDC R16, c[0x0][0xb20] ;  /* 0x0002c800ff107b82 */ /* 0x000eb00000000800 */
[----:B------:R-:W3:Y:S01]  /*2050*/  LDC R18, c[0x0][0xb0c] ;  /* 0x0002c300ff127b82 */ /* 0x000ee20000000800 */
[----:B----4-:R-:W-:Y:S01]  /*2060*/  IMAD.HI.U32 R17, R0, R5, RZ ;  /* 0x0000000500117227 */ /* 0x010fe200078e00ff */
[----:B------:R-:W-:-:S03]  /*2070*/  ISETP.NE.AND P0, PT, R4, 0x1, PT ;  /* 0x000000010400780c */ /* 0x000fc60003f05270 */
[----:B------:R-:W-:-:S03]  /*2080*/  IMAD.HI.U32 R5, R11, R5, RZ ;  /* 0x000000050b057227 */ /* 0x000fc600078e00ff */
[----:B------:R-:W4:Y:S01]  /*2090*/  LDC.64 R2, c[0x0][0xb28] ;  /* 0x0002ca00ff027b82 */ /* 0x000f220000000a00 */
[----:B-1----:R-:W-:-:S04]  /*20a0*/  IMAD.HI.U32 R20, R9, R6, RZ ;  /* 0x0000000609147227 */ /* 0x002fc800078e00ff */
[----:B------:R-:W-:Y:S01]  /*20b0*/  IMAD.HI.U32 R22, R13, R6, RZ ;  /* 0x000000060d167227 */ /* 0x000fe200078e00ff */
[----:B------:R-:W-:Y:S02]  /*20c0*/  SHF.R.U32.HI R20, RZ, R7, R20 ;  /* 0x00000007ff147219 */ /* 0x000fe40000011614 */
[-C--:B--2---:R-:W-:Y:S02]  /*20d0*/  SHF.R.U32.HI R17, RZ, R16.reuse, R17 ;  /* 0x00000010ff117219 */ /* 0x084fe40000011611 */
[----:B------:R-:W-:Y:S02]  /*20e0*/  SHF.R.U32.HI R16, RZ, R16, R5 ;  /* 0x00000010ff107219 */ /* 0x000fe40000011605 */
[----:B------:R-:W-:Y:S02]  /*20f0*/  SEL R17, R0, R17, !P0 ;  /* 0x0000001100117207 */ /* 0x000fe40004000000 */
[----:B------:R-:W-:Y:S02]  /*2100*/  SHF.R.U32.HI R22, RZ, R7, R22 ;  /* 0x00000007ff167219 */ /* 0x000fe40000011616 */
[----:B---3--:R-:W-:-:S02]  /*2110*/  ISETP.NE.AND P1, PT, R18, 0x1, PT ;  /* 0x000000011200780c */ /* 0x008fc40003f25270 */
[----:B------:R-:W-:Y:S02]  /*2120*/  SEL R5, R11, R16, !P0 ;  /* 0x000000100b057207 */ /* 0x000fe40004000000 */
[----:B------:R-:W-:Y:S02]  /*2130*/  SEL R19, R9, R20, !P1 ;  /* 0x0000001409137207 */ /* 0x000fe40004800000 */
[----:B------:R-:W-:Y:S01]  /*2140*/  SEL R7, R13, R22, !P1 ;  /* 0x000000160d077207 */ /* 0x000fe20004800000 */
[----:B----4-:R-:W-:-:S04]  /*2150*/  IMAD.HI.U32 R20, R17, R2, RZ ;  /* 0x0000000211147227 */ /* 0x010fc800078e00ff */
[----:B------:R-:W-:Y:S01]  /*2160*/  IMAD.HI.U32 R6, R19, R2, RZ ;  /* 0x0000000213067227 */ /* 0x000fe200078e00ff */
[----:B------:R-:W-:-:S04]  /*2170*/  @P3 SHF.R.U32.HI R17, RZ, R3, R20 ;  /* 0x00000003ff113219 */ /* 0x000fc80000011614 */
        /* <DEDUP_REMOVED lines=8> */
[----:B------:R-:W-:-:S04]  /*2200*/  @!P0 IMAD.HI.U32 R16, R7, R2, RZ ;  /* 0x0000000207108227 */ /* 0x000fc800078e00ff */
[----:B------:R-:W-:Y:S01]  /*2210*/  IMAD.MOV R2, RZ, RZ, -R6 ;  /* 0x000000ffff027224 */ /* 0x000fe200078e0a06 */
[----:B------:R-:W-:-:S03]  /*2220*/  @!P0 SHF.R.U32.HI R16, RZ, R3, R16 ;  /* 0x00000003ff108219 */ /* 0x000fc60000011610 */
[----:B------:R-:W-:Y:S01]  /*2230*/  IMAD R2, R72, R2, R5 ;  /* 0x0000000248027224 */ /* 0x000fe200078e0205 */
[----:B------:R-:W-:Y:S02]  /*2240*/  @!P0 SEL R3, R7, R16, !P3 ;  /* 0x0000001007038207 */ /* 0x000fe40005800000 */
[----:B------:R-:W-:-:S03]  /*2250*/  IADD3 R16, PT, PT, -R5, RZ, RZ ;  /* 0x000000ff05107210 */ /* 0x000fc60007ffe1ff */
[--C-:B------:R-:W-:Y:S02]  /*2260*/  @!P0 IMAD.IADD R6, R6, 0x1, -R3.reuse ;  /* 0x0000000106068824 */ /* 0x100fe400078e0a03 */
[----:B------:R-:W-:Y:S01]  /*2270*/  @!P0 IMAD R3, R2, R19, R3 ;  /* 0x0000001302038224 */ /* 0x000fe200078e0203 */
[----:B------:R-:W-:Y:S01]  /*2280*/  IADD3 R2, PT, PT, -R7, RZ, RZ ;  /* 0x000000ff07027210 */ /* 0x000fe20007ffe1ff */
[----:B------:R-:W-:Y:S02]  /*2290*/  @!P0 IMAD R5, R72, R6, R7 ;  /* 0x0000000648058224 */ /* 0x000fe400078e0207 */
[----:B------:R-:W-:Y:S02]  /*22a0*/  IMAD R11, R4, R16, R11 ;  /* 0x00000010040b7224 */ /* 0x000fe400078e020b */
[----:B------:R-:W-:Y:S02]  /*22b0*/  @!P0 IMAD.MOV.U32 R7, RZ, RZ, R3 ;  /* 0x000000ffff078224 */ /* 0x000fe400078e0003 */
[----:B------:R-:W-:-:S02]  /*22c0*/  IMAD R2, R18, R2, R13 ;  /* 0x0000000212027224 */ /* 0x000fc400078e020d */
[----:B------:R-:W-:Y:S02]  /*22d0*/  IMAD R11, R5, R4, R11 ;  /* 0x00000004050b7224 */ /* 0x000fe400078e020b */
[----:B------:R-:W-:Y:S02]  /*22e0*/  IMAD R13, R7, R18, R2 ;  /* 0x00000012070d7224 */ /* 0x000fe400078e0202 */
.L_x_33:
[----:B------:R-:W1:Y:S02]  /*22f0*/  LDCU UR8, c[0x0][0xb30] ;  /* 0x00016600ff0877ac */ /* 0x000e640008000800 */
[----:B-1----:R-:W-:-:S09]  /*2300*/  UISETP.NE.AND UP0, UPT, UR8, 0x1, UPT ;  /* 0x000000010800788c */ /* 0x002fd2000bf05270 */
[----:B------:R-:W-:Y:S05]  /*2310*/  BRA.U UP0, `(.L_x_34) ;  /* 0x0000000100407547 */ /* 0x000fea000b800000 */
[----:B------:R-:W1:Y:S08]  /*2320*/  LDC.64 R4, c[0x0][0xb10] ;  /* 0x0002c400ff047b82 */ /* 0x000e700000000a00 */
[----:B------:R-:W2:Y:S08]  /*2330*/  LDC.64 R2, c[0x0][0xb18] ;  /* 0x0002c600ff027b82 */ /* 0x000eb00000000a00 */
[----:B------:R-:W3:Y:S08]  /*2340*/  LDC R6, c[0x0][0xb20] ;  /* 0x0002c800ff067b82 */ /* 0x000ef00000000800 */
[----:B------:R-:W4:Y:S01]  /*2350*/  LDC R16, c[0x0][0xb0c] ;  /* 0x0002c300ff107b82 */ /* 0x000f220000000800 */
[----:B-1----:R-:W-:-:S05]  /*2360*/  IMAD.HI.U32 R4, R13, R4, RZ ;  /* 0x000000040d047227 */ /* 0x002fca00078e00ff */
[----:B------:R-:W-:Y:S01]  /*2370*/  SHF.R.U32.HI R4, RZ, R5, R4 ;  /* 0x00000005ff047219 */ /* 0x000fe20000011604 */
[----:B--2---:R-:W-:Y:S01]  /*2380*/  IMAD.HI.U32 R3, R11, R3, RZ ;  /* 0x000000030b037227 */ /* 0x004fe200078e00ff */
[----:B------:R-:W-:-:S04]  /*2390*/  ISETP.NE.AND P0, PT, R2, 0x1, PT ;  /* 0x000000010200780c */ /* 0x000fc80003f05270 */
[----:B---3--:R-:W-:-:S04]  /*23a0*/  SHF.R.U32.HI R6, RZ, R6, R3 ;  /* 0x00000006ff067219 */ /* 0x008fc80000011603 */
[----:B------:R-:W-:Y:S02]  /*23b0*/  SEL R3, R11, R6, !P0 ;  /* 0x000000060b037207 */ /* 0x000fe40004000000 */
[----:B----4-:R-:W-:-:S04]  /*23c0*/  ISETP.NE.AND P1, PT, R16, 0x1, PT ;  /* 0x000000011000780c */ /* 0x010fc80003f25270 */
[----:B------:R-:W-:-:S05]  /*23d0*/  SEL R4, R13, R4, !P1 ;  /* 0x000000040d047207 */ /* 0x000fca0004800000 */
[----:B------:R-:W-:Y:S02]  /*23e0*/  IMAD.IADD R5, R3, 0x1, -R4 ;  /* 0x0000000103057824 */ /* 0x000fe400078e0a04 */
[----:B------:R-:W-:Y:S02]  /*23f0*/  IMAD.IADD R3, R4, 0x1, -R3 ;  /* 0x0000000104037824 */ /* 0x000fe400078e0a03 */
[----:B------:R-:W-:Y:S02]  /*2400*/  IMAD R13, R5, R16, R13 ;  /* 0x00000010050d7224 */ /* 0x000fe400078e020d */
[----:B------:R-:W-:-:S07]  /*2410*/  IMAD R11, R3, R2, R11 ;  /* 0x00000002030b7224 */ /* 0x000fce00078e020b */
.L_x_34:
[----:B------:R-:W-:Y:S01]  /*2420*/  VIADD R14, R14, 0x1 ;  /* 0x000000010e0e7836 */ /* 0x000fe20000000000 */
[----:B------:R-:W-:Y:S01]  /*2430*/  PLOP3.LUT P1, PT, PT, PT, PT, 0x80, 0x8 ;  /* 0x000000000008781c */ /* 0x000fe20003f2f070 */
[----:B------:R-:W-:Y:S02]  /*2440*/  IMAD.IADD R21, R13, 0x1, R156 ;  /* 0x000000010d157824 */ /* 0x000fe400078e029c */
[----:B------:R-:W-:Y:S01]  /*2450*/  IMAD.IADD R20, R11, 0x1, R154 ;  /* 0x000000010b147824 */ /* 0x000fe200078e029a */
[----:B------:R-:W-:-:S04]  /*2460*/  ISETP.NE.AND P0, PT, R14, 0x2, PT ;  /* 0x000000020e00780c */ /* 0x000fc80003f05270 */
[----:B------:R-:W-:Y:S02]  /*2470*/  SEL R3, RZ, 0x1, P0 ;  /* 0x00000001ff037807 */ /* 0x000fe40000000000 */
[----:B------:R-:W-:Y:S02]  /*2480*/  SEL R14, R14, RZ, P0 ;  /* 0x000000ff0e0e7207 */ /* 0x000fe40000000000 */
[----:B------:R-:W-:Y:S01]  /*2490*/  LOP3.LUT R12, R12, R3, RZ, 0x3c, !PT ;  /* 0x000000030c0c7212 */ /* 0x000fe200078e3cff */
[----:B------:R-:W-:Y:S06]  /*24a0*/  @P2 BRA `(.L_x_35) ;  /* 0xfffffff000102947 */ /* 0x000fec000383ffff */
[----:B------:R-:W-:Y:S01]  /*24b0*/  UIADD3 UR4, UPT, UPT, UR4, 0x18, URZ ;  /* 0x0000001804047890 */ /* 0x000fe2000fffe0ff */
[----:B------:R-:W-:-:S03]  /*24c0*/  SHF.L.U32 R3, R15, 0x1f, RZ ;  /* 0x0000001f0f037819 */ /* 0x000fc600000006ff */
[----:B------:R-:W-:-:S09]  /*24d0*/  ULEA UR5, UR6, UR4, 0x3 ;  /* 0x0000000406057291 */ /* 0x000fd2000f8e18ff */
[----:B------:R-:W1:Y:S02]  /*24e0*/  SYNCS.PHASECHK.TRANS64.TRYWAIT P0, [UR5], R3 ;  /* 0x00000003ff0075a7 */ /* 0x000e640008001105 */
[----:B-1----:R-:W-:Y:S05]  /*24f0*/  @!P0 BRA `(.L_x_36) ;  /* 0x0000008800948947 */ /* 0x002fea0003800000 */
.L_x_133:
[----:B------:R-:W-:-:S04]  /*2500*/  UIADD3 UR6, UPT, UPT, UR6, 0x1, URZ ;  /* 0x0000000106067890 */ /* 0x000fc8000fffe0ff */
[----:B------:R-:W-:-:S04]  /*2510*/  UISETP.NE.AND UP0, UPT, UR6, 0x3, UPT ;  /* 0x000000030600788c */ /* 0x000fc8000bf05270 */
[----:B------:R-:W-:Y:S02]  /*2520*/  USEL UR7, URZ, 0x1, UP0 ;  /* 0x00000001ff077887 */ /* 0x000fe40008000000 */
[----:B------:R-:W-:-:S04]  /*2530*/  USEL UR6, UR6, URZ, UP0 ;  /* 0x000000ff06067287 */ /* 0x000fc80008000000 */
[----:B------:R-:W-:Y:S01]  /*2540*/  ULEA UR5, UR6, UR4, 0x3 ;  /* 0x0000000406057291 */ /* 0x000fe2000f8e18ff */
[----:B------:R-:W-:-:S04]  /*2550*/  LOP3.LUT R15, R15, UR7, RZ, 0x3c, !PT ;  /* 0x000000070f0f7c12 */ /* 0x000fc8000f8e3cff */
[----:B-1----:R-:W-:-:S04]  /*2560*/  SHF.L.U32 R3, R15, 0x1f, RZ ;  /* 0x0000001f0f037819 */ /* 0x002fc800000006ff */
[----:B------:R-:W1:Y:S02]  /*2570*/  SYNCS.PHASECHK.TRANS64.TRYWAIT P0, [UR5], R3 ;  /* 0x00000003ff0075a7 */ /* 0x000e640008001105 */
[----:B-1----:R-:W-:Y:S05]  /*2580*/  @!P0 BRA `(.L_x_37) ;  /* 0x0000008800888947 */ /* 0x002fea0003800000 */
.L_x_135:
[----:B------:R-:W-:-:S04]  /*2590*/  UIADD3 UR6, UPT, UPT, UR6, 0x1, URZ ;  /* 0x0000000106067890 */ /* 0x000fc8000fffe0ff */
[----:B------:R-:W-:-:S04]  /*25a0*/  UISETP.NE.AND UP0, UPT, UR6, 0x3, UPT ;  /* 0x000000030600788c */ /* 0x000fc8000bf05270 */
[----:B------:R-:W-:Y:S02]  /*25b0*/  USEL UR5, URZ, 0x1, UP0 ;  /* 0x00000001ff057887 */ /* 0x000fe40008000000 */
[----:B------:R-:W-:-:S04]  /*25c0*/  USEL UR6, UR6, URZ, UP0 ;  /* 0x000000ff06067287 */ /* 0x000fc80008000000 */
[----:B------:R-:W-:Y:S01]  /*25d0*/  ULEA UR6, UR6, UR4, 0x3 ;  /* 0x0000000406067291 */ /* 0x000fe2000f8e18ff */
[----:B-1----:R-:W-:-:S04]  /*25e0*/  LOP3.LUT R3, R15, UR5, RZ, 0x3c, !PT ;  /* 0x000000050f037c12 */ /* 0x002fc8000f8e3cff */
[----:B------:R-:W-:Y:S01]  /*25f0*/  SHF.L.U32 R3, R3, 0x1f, RZ ;  /* 0x0000001f03037819 */ /* 0x000fe200000006ff */
[----:B----4-:R-:W-:-:S07]  /*2600*/  IMAD.U32 R0, RZ, RZ, UR6 ;  /* 0x00000006ff007e24 */ /* 0x010fce000f8e00ff */
.L_x_38:
[----:B-1----:R1:W2:Y:S02]  /*2610*/  SYNCS.PHASECHK.TRANS64.TRYWAIT P0, [R0+URZ], R3 ;  /* 0x00000003000075a7 */ /* 0x0022a400080011ff */
[----:B--2---:R-:W-:Y:S05]  /*2620*/  @!P0 NANOSLEEP.SYNCS 0x989680 ;  /* 0x009896800000895d */ /* 0x004fea0003900000 */
[----:B------:R-:W2:Y:S02]  /*2630*/  @!P0 SYNCS.PHASECHK.TRANS64 P0, [R0+URZ], R3 ;  /* 0x00000003000085a7 */ /* 0x000ea400080010ff */
[----:B--2---:R-:W-:Y:S05]  /*2640*/  @P0 EXIT ;  /* 0x000000000000094d */ /* 0x004fea0003800000 */
[----:B------:R-:W-:Y:S05]  /*2650*/  BRA `(.L_x_38) ;  /* 0xfffffffc00ec7947 */ /* 0x000fea000383ffff */
.L_x_17:
[----:B------:R-:W-:-:S04]  /*2660*/  UISETP.NE.AND UP1, UPT, UR37, URZ, UPT ;  /* 0x000000ff2500728c */ /* 0x000fc8000bf25270 */
[----:B------:R-:W-:-:S09]  /*2670*/  UISETP.NE.OR UP1, UPT, UR8, 0x1, UP1 ;  /* 0x000000010800788c */ /* 0x000fd20008f25670 */
[----:B------:R-:W-:Y:S05]  /*2680*/  BRA.U UP1, `(.L_x_39) ;  /* 0x0000000501487547 */ /* 0x000fea000b800000 */
[----:B------:R-:W-:Y:S01]  /*2690*/  ISETP.NE.AND P2, PT, R2, RZ, PT ;  /* 0x000000ff0200720c */ /* 0x000fe20003f45270 */
[----:B------:R-:W-:Y:S01]  /*26a0*/  IMAD.MOV.U32 R12, RZ, RZ, 0x1 ;  /* 0x00000001ff0c7424 */ /* 0x000fe200078e00ff */
[----:B------:R-:W-:Y:S02]  /*26b0*/  CS2R R10, SRZ ;  /* 0x00000000000a7805 */ /* 0x000fe4000001ff00 */
[----:B------:R-:W-:Y:S01]  /*26c0*/  CS2R R8, SRZ ;  /* 0x0000000000087805 */ /* 0x000fe2000001ff00 */
[----:B------:R-:W-:Y:S01]  /*26d0*/  UMOV UR4, 0x400 ;  /* 0x0000040000047882 */ /* 0x000fe20000000000 */
[----:B------:R-:W-:Y:S01]  /*26e0*/  UMOV UR6, URZ ;  /* 0x000000ff00067c82 */ /* 0x000fe20008000000 */
[----:B------:R-:W-:-:S12]  /*26f0*/  ULEA UR37, UR37, UR4, 0x18 ;  /* 0x0000000425257291 */ /* 0x000fd8000f8ec0ff */
.L_x_43:
[----:B------:R-:W-:Y:S02]  /*2700*/  LEA R0, R8, UR37, 0x3 ;  /* 0x0000002508007c11 */ /* 0x000fe4000f8e18ff */
[----:B------:R-:W-:-:S03]  /*2710*/  SHF.L.U32 R5, R9, 0x1f, RZ ;  /* 0x0000001f09057819 */ /* 0x000fc600000006ff */
[----:B------:R-:W-:Y:S01]  /*2720*/  VIADD R4, R0, 0xd0 ;  /* 0x000000d000047836 */ /* 0x000fe20000000000 */
[----:B------:R-:W1:Y:S02]  /*2730*/  SYNCS.PHASECHK.TRANS64.TRYWAIT P0, [R0+URZ+0xc0], R5 ;  /* 0x0000c005000075a7 */ /* 0x000e6400080011ff */
[----:B-1----:R-:W-:Y:S05]  /*2740*/  @!P0 BRA `(.L_x_40) ;  /* 0x0000008800308947 */ /* 0x002fea0003800000 */
.L_x_136:
[----:B------:R-:W-:Y:S01]  /*2750*/  ULEA UR5, UR6, UR37, 0x3 ;  /* 0x0000002506057291 */ /* 0x000fe2000f8e18ff */
[----:B------:R-:W-:Y:S02]  /*2760*/  PRMT R4, RZ, 0x654, R4 ;  /* 0x00000654ff047816 */ /* 0x000fe40000000004 */
[----:B-1----:R-:W-:Y:S01]  /*2770*/  SHF.L.U32 R5, R12, 0x1f, RZ ;  /* 0x0000001f0c057819 */ /* 0x002fe200000006ff */
[----:B------:R-:W-:Y:S01]  /*2780*/  UIADD3 UR4, UPT, UPT, UR5, 0x80, URZ ;  /* 0x0000008005047890 */ /* 0x000fe2000fffe0ff */
[----:B------:R1:W-:Y:S05]  /*2790*/  SYNCS.ARRIVE.TRANS64.RED.A1T0 RZ, [R4+URZ], RZ ;  /* 0x000000ff04ff79a7 */ /* 0x0003ea00081004ff */
[----:B------:R-:W-:Y:S01]  /*27a0*/  IMAD.U32 R7, RZ, RZ, UR4 ;  /* 0x00000004ff077e24 */ /* 0x000fe2000f8e00ff */
[----:B------:R-:W2:Y:S04]  /*27b0*/  SYNCS.PHASECHK.TRANS64.TRYWAIT P0, [UR5+0x90], R5 ;  /* 0x00009005ff0075a7 */ /* 0x000ea80008001105 */
[----:B------:R-:W-:Y:S01]  /*27c0*/  PRMT R6, R2, 0x654, R7 ;  /* 0x0000065402067816 */ /* 0x000fe20000000007 */
[----:B-1----:R-:W-:Y:S01]  /*27d0*/  @!P2 IMAD.MOV.U32 R4, RZ, RZ, 0x10 ;  /* 0x00000010ff04a424 */ /* 0x002fe200078e00ff */
[----:B--2---:R-:W-:Y:S06]  /*27e0*/  @!P0 BRA `(.L_x_41) ;  /* 0x00000088001c8947 */ /* 0x004fec0003800000 */
.L_x_138:
[----:B------:R-:W-:Y:S01]  /*27f0*/  ULEA UR4, UR6, UR37, 0x4 ;  /* 0x0000002506047291 */ /* 0x000fe2000f8e20ff */
[----:B------:R-:W-:Y:S01]  /*2800*/  SEL R3, R6, R3, !P2 ;  /* 0x0000000306037207 */ /* 0x000fe20005000000 */
[----:B------:R-:W-:Y:S01]  /*2810*/  UIADD3 UR5, UPT, UPT, UR5, 0x80, URZ ;  /* 0x0000008005057890 */ /* 0x000fe2000fffe0ff */
[----:B-1----:R-:W-:Y:S01]  /*2820*/  LEA R0, R11, UR37, 0x3 ;  /* 0x000000250b007c11 */ /* 0x002fe2000f8e18ff */
[----:B------:R-:W-:Y:S01]  /*2830*/  UIADD3 UR4, UPT, UPT, UR4, 0xf0, URZ ;  /* 0x000000f004047890 */ /* 0x000fe2000fffe0ff */
[----:B------:R-:W-:Y:S01]  /*2840*/  SHF.L.U32 R5, R10, 0x1f, RZ ;  /* 0x0000001f0a057819 */ /* 0x000fe200000006ff */
[----:B------:R1:W-:Y:S01]  /*2850*/  @!P2 SYNCS.ARRIVE.TRANS64.RED RZ, [R3+URZ], R4 ;  /* 0x0000000403ffa9a7 */ /* 0x0003e200080004ff */
[----:B------:R-:W-:Y:S01]  /*2860*/  UIADD3 UR6, UPT, UPT, UR6, 0x1, URZ ;  /* 0x0000000106067890 */ /* 0x000fe2000fffe0ff */
[----:B------:R-:W-:-:S03]  /*2870*/  VIADD R8, R8, 0x1 ;  /* 0x0000000108087836 */ /* 0x000fc60000000000 */
[----:B------:R-:W-:Y:S02]  /*2880*/  UISETP.NE.AND UP0, UPT, UR6, 0x2, UPT ;  /* 0x000000020600788c */ /* 0x000fe4000bf05270 */
[----:B------:R-:W-:Y:S06]  /*2890*/  UGETNEXTWORKID.BROADCAST [UR4], [UR5] ;  /* 0x00000000040073ca */ /* 0x000fec0008000100 */
[----:B------:R-:W-:Y:S01]  /*28a0*/  USEL UR4, URZ, 0x1, UP0 ;  /* 0x00000001ff047887 */ /* 0x000fe20008000000 */
[----:B------:R-:W-:Y:S01]  /*28b0*/  ISETP.NE.AND P0, PT, R8, 0x2, PT ;  /* 0x000000020800780c */ /* 0x000fe20003f05270 */
[----:B------:R-:W-:Y:S01]  /*28c0*/  USEL UR6, UR6, URZ, UP0 ;  /* 0x000000ff06067287 */ /* 0x000fe20008000000 */
[----:B------:R-:W2:Y:S03]  /*28d0*/  SYNCS.PHASECHK.TRANS64.TRYWAIT P1, [R0+URZ+0x80], R5 ;  /* 0x00008005000075a7 */ /* 0x000ea600080211ff */
[----:B------:R-:W-:Y:S01]  /*28e0*/  LOP3.LUT R12, R12, UR4, RZ, 0x3c, !PT ;  /* 0x000000040c0c7c12 */ /* 0x000fe2000f8e3cff */
[----:B-12---:R-:W-:Y:S07]  /*28f0*/  @!P1 BRA `(.L_x_42) ;  /* 0x0000008400f09947 */ /* 0x006fee0003800000 */
.L_x_139:
[C---:B------:R-:W-:Y:S01]  /*2900*/  LEA R4, R11.reuse, UR37, 0x4 ;  /* 0x000000250b047c11 */ /* 0x040fe2000f8e20ff */
[----:B-1----:R-:W-:Y:S01]  /*2910*/  VIADD R0, R0, 0x90 ;  /* 0x0000009000007836 */ /* 0x002fe20000000000 */
[----:B------:R-:W-:Y:S01]  /*2920*/  SEL R8, R8, RZ, P0 ;  /* 0x000000ff08087207 */ /* 0x000fe20000000000 */
[----:B------:R-:W-:-:S03]  /*2930*/  VIADD R11, R11, 0x1 ;  /* 0x000000010b0b7836 */ /* 0x000fc60000000000 */
[----:B------:R-:W1:Y:S01]  /*2940*/  LDS.128 R4, [R4+0xf0] ;  /* 0x0000f00004047984 */ /* 0x000e620000000c00 */
[----:B------:R-:W-:Y:S02]  /*2950*/  PRMT R0, RZ, 0x654, R0 ;  /* 0x00000654ff007816 */ /* 0x000fe40000000000 */
[C---:B------:R-:W-:Y:S01]  /*2960*/  ISETP.NE.AND P1, PT, R11.reuse, 0x2, PT ;  /* 0x000000020b00780c */ /* 0x040fe20003f25270 */
[----:B------:R-:W-:Y:S01]  /*2970*/  @!PT LDS RZ, [RZ] ;  /* 0x00000000fffff984 */ /* 0x000fe20000000800 */
[----:B------:R-:W-:Y:S01]  /*2980*/  @!PT LDS RZ, [RZ] ;  /* 0x00000000fffff984 */ /* 0x000fe20000000800 */
[----:B------:R-:W-:Y:S01]  /*2990*/  @!PT LDS RZ, [RZ] ;  /* 0x00000000fffff984 */ /* 0x000fe20000000800 */
[----:B------:R-:W-:Y:S01]  /*29a0*/  @!PT LDS RZ, [RZ] ;  /* 0x00000000fffff984 */ /* 0x000fe20000000800 */
[----:B------:R2:W-:Y:S06]  /*29b0*/  MEMBAR.ALL.CTA ;  /* 0x0000000000007992 */ /* 0x0005ec0000008000 */
[----:B--2---:R-:W2:Y:S01]  /*29c0*/  FENCE.VIEW.ASYNC.S ;  /* 0x00000000000073c6 */ /* 0x004ea20000000000 */
[----:B------:R-:W-:Y:S01]  /*29d0*/  SEL R11, R11, RZ, P1 ;  /* 0x000000ff0b0b7207 */ /* 0x000fe20000800000 */
[----:B--2---:R2:W-:Y:S01]  /*29e0*/  SYNCS.ARRIVE.TRANS64.RED.A1T0 RZ, [R0+URZ], RZ ;  /* 0x000000ff00ff79a7 */ /* 0x0045e200081004ff */
[----:B-1----:R-:W-:-:S02]  /*29f0*/  LOP3.LUT P3, RZ, R6, 0x1, RZ, 0xc0, !PT ;  /* 0x0000000106ff7812 */ /* 0x002fc4000786c0ff */
[----:B------:R-:W-:-:S04]  /*2a00*/  SEL R5, RZ, 0x1, P1 ;  /* 0x00000001ff057807 */ /* 0x000fc80000800000 */
[----:B------:R-:W-:Y:S02]  /*2a10*/  LOP3.LUT R10, R10, R5, RZ, 0x3c, !PT ;  /* 0x000000050a0a7212 */ /* 0x000fe400078e3cff */
[----:B--2---:R-:W-:-:S04]  /*2a20*/  SEL R0, RZ, 0x1, P0 ;  /* 0x00000001ff007807 */ /* 0x004fc80000000000 */
[----:B------:R-:W-:Y:S01]  /*2a30*/  LOP3.LUT R9, R9, R0, RZ, 0x3c, !PT ;  /* 0x0000000009097212 */ /* 0x000fe200078e3cff */
[----:B------:R-:W-:Y:S06]  /*2a40*/  @P3 BRA `(.L_x_43) ;  /* 0xfffffffc002c3947 */ /* 0x000fec000383ffff */
[----:B------:R-:W-:Y:S01]  /*2a50*/  ULEA UR5, UR6, UR37, 0x3 ;  /* 0x0000002506057291 */ /* 0x000fe2000f8e18ff */
[----:B------:R-:W-:-:S08]  /*2a60*/  SHF.L.U32 R3, R12, 0x1f, RZ ;  /* 0x0000001f0c037819 */ /* 0x000fd000000006ff */
[----:B------:R-:W1:Y:S02]  /*2a70*/  SYNCS.PHASECHK.TRANS64 P0, [UR5+0x90], R3 ;  /* 0x00009003ff0075a7 */ /* 0x000e640008001005 */
[----:B-1----:R-:W-:Y:S05]  /*2a80*/  @P0 BRA `(.L_x_44) ;  /* 0x0000000000080947 */ /* 0x002fea0003800000 */
[----:B------:R-:W1:Y:S02]  /*2a90*/  SYNCS.PHASECHK.TRANS64.TRYWAIT P0, [UR5+0x90], R3 ;  /* 0x00009003ff0075a7 */ /* 0x000e640008001105 */
[----:B-1----:R-:W-:Y:S05]  /*2aa0*/  @!P0 BRA `(.L_x_45) ;  /* 0x0000008400988947 */ /* 0x002fea0003800000 */
.L_x_44:
[----:B------:R-:W-:-:S04]  /*2ab0*/  UIADD3 UR4, UPT, UPT, UR6, 0x1, URZ ;  /* 0x0000000106047890 */ /* 0x000fc8000fffe0ff */
[----:B------:R-:W-:-:S04]  /*2ac0*/  UISETP.NE.AND UP0, UPT, UR4, 0x2, UPT ;  /* 0x000000020400788c */ /* 0x000fc8000bf05270 */
[----:B------:R-:W-:Y:S02]  /*2ad0*/  USEL UR7, URZ, 0x1, UP0 ;  /* 0x00000001ff077887 */ /* 0x000fe40008000000 */
[----:B------:R-:W-:-:S04]  /*2ae0*/  USEL UR4, UR4, URZ, UP0 ;  /* 0x000000ff04047287 */ /* 0x000fc80008000000 */
[----:B------:R-:W-:Y:S01]  /*2af0*/  ULEA UR4, UR4, UR37, 0x3 ;  /* 0x0000002504047291 */ /* 0x000fe2000f8e18ff */
[----:B-1----:R-:W-:-:S04]  /*2b00*/  LOP3.LUT R3, R12, UR7, RZ, 0x3c, !PT ;  /* 0x000000070c037c12 */ /* 0x002fc8000f8e3cff */
[----:B------:R-:W-:-:S04]  /*2b10*/  SHF.L.U32 R0, R3, 0x1f, RZ ;  /* 0x0000001f03007819 */ /* 0x000fc800000006ff */
[----:B------:R-:W1:Y:S02]  /*2b20*/  SYNCS.PHASECHK.TRANS64 P0, [UR4+0x90], R0 ;  /* 0x00009000ff0075a7 */ /* 0x000e640008001004 */
[----:B-1----:R-:W-:Y:S05]  /*2b30*/  @P0 EXIT ;  /* 0x000000000000094d */ /* 0x002fea0003800000 */
[----:B------:R-:W-:Y:S02]  /*2b40*/  SHF.L.U32 R3, R3, 0x1f, RZ ;  /* 0x0000001f03037819 */ /* 0x000fe400000006ff */
[----:B------:R-:W-:-:S07]  /*2b50*/  MOV R0, UR4 ;  /* 0x0000000400007c02 */ /* 0x000fce0008000f00 */
.L_x_46:
[----:B-1----:R1:W2:Y:S02]  /*2b60*/  SYNCS.PHASECHK.TRANS64.TRYWAIT P0, [R0+URZ+0x90], R3 ;  /* 0x00009003000075a7 */ /* 0x0022a400080011ff */
[----:B--2---:R-:W-:Y:S05]  /*2b70*/  @!P0 NANOSLEEP.SYNCS 0x989680 ;  /* 0x009896800000895d */ /* 0x004fea0003900000 */
[----:B------:R-:W2:Y:S02]  /*2b80*/  @!P0 SYNCS.PHASECHK.TRANS64 P0, [R0+URZ+0x90], R3 ;  /* 0x00009003000085a7 */ /* 0x000ea400080010ff */
[----:B--2---:R-:W-:Y:S05]  /*2b90*/  @P0 EXIT ;  /* 0x000000000000094d */ /* 0x004fea0003800000 */
[----:B------:R-:W-:Y:S05]  /*2ba0*/  BRA `(.L_x_46) ;  /* 0xfffffffc00ec7947 */ /* 0x000fea000383ffff */
.L_x_39:
[----:B------:R-:W-:-:S09]  /*2bb0*/  UISETP.NE.AND UP1, UPT, UR8, URZ, UPT ;  /* 0x000000ff0800728c */ /* 0x000fd2000bf25270 */
[----:B------:R-:W-:Y:S05]  /*2bc0*/  BRA.U UP1, `(.L_x_47) ;  /* 0x0000000d016c7547 */ /* 0x000fea000b800000 */
[----:B------:R-:W-:Y:S01]  /*2bd0*/  UMOV UR4, 0x40 ;  /* 0x0000004000047882 */ /* 0x000fe20000000000 */
[----:B------:R-:W-:Y:S01]  /*2be0*/  NOP ;  /* 0x0000000000007918 */ /* 0x000fe20000000000 */
[----:B------:R-:W-:Y:S01]  /*2bf0*/  ULEA UR4, UR37, UR4, 0x18 ;  /* 0x0000000425047291 */ /* 0x000fe2000f8ec0ff */
[----:B------:R-:W-:Y:S02]  /*2c00*/  UMOV UR5, 0x400 ;  /* 0x0000040000057882 */ /* 0x000fe40000000000 */
[----:B------:R-:W-:-:S06]  /*2c10*/  ULEA UR37, UR37, UR5, 0x18 ;  /* 0x0000000525257291 */ /* 0x000fcc000f8ec0ff */
[----:B------:R-:W1:Y:S02]  /*2c20*/  LDS.U8 R0, [UR4+0x1c] ;  /* 0x00001c04ff007984 */ /* 0x000e640008000000 */
[----:B-1----:R-:W-:-:S13]  /*2c30*/  ISETP.NE.AND P0, PT, R0, RZ, PT ;  /* 0x000000ff0000720c */ /* 0x002fda0003f05270 */
[----:B------:R-:W-:Y:S05]  /*2c40*/  @P0 BRA `(.L_x_48) ;  /* 0x0000000000580947 */ /* 0x000fea0003800000 */
[----:B------:R-:W-:-:S13]  /*2c50*/  ELECT P0, URZ, PT ;  /* 0x0000000000ff782f */ /* 0x000fda0003800000 */
[----:B------:R-:W-:Y:S05]  /*2c60*/  @!P0 BRA `(.L_x_49) ;  /* 0x0000000000608947 */ /* 0x000fea0003800000 */
[----:B------:R-:W-:Y:S01]  /*2c70*/  UMOV UR5, 0x10 ;  /* 0x0000001000057882 */ /* 0x000fe20000000000 */
[----:B------:R-:W-:Y:S01]  /*2c80*/  HFMA2 R0, -RZ, RZ, 0, 5.9604644775390625e-08 ;  /* 0x00000001ff007431 */ /* 0x000fe200000001ff */
[----:B------:R-:W-:-:S03]  /*2c90*/  MOV R2, 0xffff ;  /* 0x0000ffff00027802 */ /* 0x000fc60000000f00 */
[----:B------:R-:W-:Y:S04]  /*2ca0*/  DEPBAR.LE SB1, 0x36 ;  /* 0x00009d800000791a */ /* 0x000fe80000000000 */
[----:B------:R-:W1:Y:S02]  /*2cb0*/  UTCATOMSWS.FIND_AND_SET.ALIGN UP0, UR5, UR5 ;  /* 0x00000005000575e3 */ /* 0x000e640008000800 */
[----:B-1----:R-:W-:Y:S01]  /*2cc0*/  MOV R3, UR5 ;  /* 0x0000000500037c02 */ /* 0x002fe20008000f00 */
[----:B------:R-:W-:Y:S06]  /*2cd0*/  BRA.U UP0, `(.L_x_50) ;  /* 0x0000000100187547 */ /* 0x000fec000b800000 */
.L_x_51:
[----:B------:R-:W-:Y:S05]  /*2ce0*/  NANOSLEEP 0x64 ;  /* 0x000000640000795d */ /* 0x000fea0003800000 */
[----:B------:R-:W-:-:S05]  /*2cf0*/  UMOV UR5, 0x10 ;  /* 0x0000001000057882 */ /* 0x000fca0000000000 */
[----:B------:R-:W-:Y:S04]  /*2d00*/  DEPBAR.LE SB1, 0x36 ;  /* 0x00009d800000791a */ /* 0x000fe80000000000 */
[----:B------:R-:W1:Y:S02]  /*2d10*/  UTCATOMSWS.FIND_AND_SET.ALIGN UP0, UR5, UR5 ;  /* 0x00000005000575e3 */ /* 0x000e640008000800 */
[----:B-1----:R-:W-:Y:S01]  /*2d20*/  MOV R3, UR5 ;  /* 0x0000000500037c02 */ /* 0x002fe20008000f00 */
[----:B------:R-:W-:Y:S05]  /*2d30*/  BRA.U !UP0, `(.L_x_51) ;  /* 0xfffffffd08e87547 */ /* 0x000fea000b83ffff */
.L_x_50:
[-C--:B------:R-:W-:Y:S02]  /*2d40*/  SHF.L.U32 R2, R2, R3.reuse, RZ ;  /* 0x0000000302027219 */ /* 0x080fe400000006ff */
[----:B------:R-:W-:Y:S01]  /*2d50*/  SHF.L.U32 R0, R0, R3, RZ ;  /* 0x0000000300007219 */ /* 0x000fe200000006ff */
[----:B------:R-:W-:Y:S02]  /*2d60*/  IMAD.SHL.U32 R3, R3, 0x20, RZ ;  /* 0x0000002003037824 */ /* 0x000fe400078e00ff */
[----:B------:R1:W-:Y:S04]  /*2d70*/  ATOMS.OR RZ, [UR4+0x14], R2 ;  /* 0x00001402ffff798c */ /* 0x0003e8000b000004 */
[----:B------:R1:W-:Y:S04]  /*2d80*/  ATOMS.OR RZ, [UR4+0x18], R0 ;  /* 0x00001800ffff798c */ /* 0x0003e8000b000004 */
[----:B------:R1:W-:Y:S01]  /*2d90*/  STS [UR37+0x110], R3 ;  /* 0x00011003ff007988 */ /* 0x0003e20008000825 */
[----:B------:R-:W-:Y:S05]  /*2da0*/  BRA `(.L_x_49) ;  /* 0x0000000000107947 */ /* 0x000fea0003800000 */
.L_x_48:
[----:B------:R-:W-:Y:S02]  /*2db0*/  MOV R0, 0xffffffff ;  /* 0xffffffff00007802 */ /* 0x000fe40000000f00 */
[----:B------:R-:W-:-:S03]  /*2dc0*/  MOV R2, 0x2df0 ;  /* 0x00002df000027802 */ /* 0x000fc60000000f00 */
[----:B------:R1:W-:Y:S04]  /*2dd0*/  STS [UR37+0x110], R0 ;  /* 0x00011000ff007988 */ /* 0x0003e80008000825 */
[----:B-1-3-5:R-:W-:Y:S05]  /*2de0*/  CALL.REL.NOINC `($__internal_1_$__cuda_sm10x_tcgen05_guardrail_trap_phase_invalid_during_alloc) ;  /* 0x0000008800b07944 */ /* 0x02afea0003c00000 */
.L_x_49:
[----:B------:R-:W-:Y:S05]  /*2df0*/  WARPSYNC.ALL ;  /* 0x0000000000007948 */ /* 0x000fea0003800000 */
[----:B------:R-:W2:Y:S01]  /*2e00*/  S2UR UR5, SR_CgaCtaId ;  /* 0x00000000000579c3 */ /* 0x000ea20000008800 */
[----:B------:R-:W-:Y:S01]  /*2e10*/  UMOV UR4, 0x400 ;  /* 0x0000040000047882 */ /* 0x000fe20000000000 */
[----:B------:R-:W-:-:S06]  /*2e20*/  NOP ;  /* 0x0000000000007918 */ /* 0x000fcc0000000000 */
[----:B------:R-:W-:Y:S06]  /*2e30*/  BAR.ARV 0x6, 0xa0 ;  /* 0x0182800000007b1d */ /* 0x000fec0000002000 */
[----:B------:R-:W4:Y:S01]  /*2e40*/  LDCU UR7, c[0x0][0x38c] ;  /* 0x00007180ff0777ac */ /* 0x000f220008000800 */
[----:B------:R-:W-:Y:S01]  /*2e50*/  IMAD.MOV.U32 R11, RZ, RZ, 0x1 ;  /* 0x00000001ff0b7424 */ /* 0x000fe200078e00ff */
[----:B------:R-:W-:Y:S01]  /*2e60*/  CS2R R8, SRZ ;  /* 0x0000000000087805 */ /* 0x000fe2000001ff00 */
[----:B------:R-:W-:Y:S01]  /*2e70*/  IMAD.MOV.U32 R10, RZ, RZ, RZ ;  /* 0x000000ffff0a7224 */ /* 0x000fe200078e00ff */
[----:B------:R-:W3:Y:S01]  /*2e80*/  LDCU UR6, c[0x0][0x38c] ;  /* 0x00007180ff0677ac */ /* 0x000ee20008000800 */
[----:B------:R-:W-:Y:S01]  /*2e90*/  UMOV UR15, URZ ;  /* 0x000000ff000f7c82 */ /* 0x000fe20008000000 */
[----:B------:R-:W-:Y:S01]  /*2ea0*/  UMOV UR14, URZ ;  /* 0x000000ff000e7c82 */ /* 0x000fe20008000000 */
[----:B--2---:R-:W-:Y:S01]  /*2eb0*/  ULEA UR5, UR5, UR4, 0x18 ;  /* 0x0000000405057291 */ /* 0x004fe2000f8ec0ff */
[----:B------:R-:W-:Y:S01]  /*2ec0*/  UMOV UR24, 0x0 ;  /* 0x0000000000187882 */ /* 0x000fe20000000000 */
[----:B------:R-:W-:-:S02]  /*2ed0*/  UMOV UR25, 0x8410490 ;  /* 0x0841049000197882 */ /* 0x000fc40000000000 */
[----:B------:R-:W-:Y:S02]  /*2ee0*/  UIADD3 UR10, UPT, UPT, UR5, 0x10800, URZ ;  /* 0x00010800050a7890 */ /* 0x000fe4000fffe0ff */
[----:B------:R-:W-:Y:S02]  /*2ef0*/  UIADD3 UR11, UPT, UPT, UR5, 0x1c800, URZ ;  /* 0x0001c800050b7890 */ /* 0x000fe4000fffe0ff */
[----:B----4-:R-:W-:Y:S01]  /*2f00*/  UIADD3 UR7, UPT, UPT, UR7, 0x3f, URZ ;  /* 0x0000003f07077890 */ /* 0x010fe2000fffe0ff */
[----:B-1----:R-:W1:Y:S01]  /*2f10*/  LDS R0, [UR5+0x110] ;  /* 0x00011005ff007984 */ /* 0x002e620008000800 */
[----:B------:R-:W-:Y:S02]  /*2f20*/  USHF.R.U32.HI UR10, URZ, 0x4, UR10 ;  /* 0x00000004ff0a7899 */ /* 0x000fe4000801160a */
[----:B------:R-:W-:Y:S02]  /*2f30*/  USHF.R.S32.HI UR4, URZ, 0x1f, UR7 ;  /* 0x0000001fff047899 */ /* 0x000fe40008011407 */
[----:B------:R-:W-:-:S02]  /*2f40*/  USHF.R.U32.HI UR11, URZ, 0x4, UR11 ;  /* 0x00000004ff0b7899 */ /* 0x000fc4000801160b */
[----:B------:R-:W-:Y:S02]  /*2f50*/  ULEA.HI UR4, UR4, UR7, URZ, 0x6 ;  /* 0x0000000704047291 */ /* 0x000fe4000f8f30ff */
[----:B------:R-:W-:Y:S02]  /*2f60*/  ULOP3.LUT UR10, UR10, 0x3fff, URZ, 0xc0, !UPT ;  /* 0x00003fff0a0a7892 */ /* 0x000fe4000f8ec0ff */
[----:B------:R-:W-:Y:S02]  /*2f70*/  USHF.R.S32.HI UR4, URZ, 0x6, UR4 ;  /* 0x00000006ff047899 */ /* 0x000fe40008011404 */
[----:B------:R-:W-:Y:S02]  /*2f80*/  ULOP3.LUT UR11, UR11, 0x3fff, URZ, 0xc0, !UPT ;  /* 0x00003fff0b0b7892 */ /* 0x000fe4000f8ec0ff */
[----:B------:R-:W-:Y:S01]  /*2f90*/  UISETP.LT.AND UP0, UPT, UR4, 0x1, UPT ;  /* 0x000000010400788c */ /* 0x000fe2000bf01270 */
[----:B------:R-:W-:Y:S01]  /*2fa0*/  UMOV UR22, 0x0 ;  /* 0x0000000000167882 */ /* 0x000fe20000000000 */
[----:B------:R-:W-:-:S02]  /*2fb0*/  UMOV UR23, 0x8410490 ;  /* 0x0841049000177882 */ /* 0x000fc40000000000 */
[----:B------:R-:W-:Y:S02]  /*2fc0*/  USEL UR9, UR4, 0x1, !UP0 ;  /* 0x0000000104097887 */ /* 0x000fe4000c000000 */
[----:B------:R-:W-:Y:S02]  /*2fd0*/  ULOP3.LUT UR10, UR10, 0x10000, URZ, 0xfc, !UPT ;  /* 0x000100000a0a7892 */ /* 0x000fe4000f8efcff */
[----:B------:R-:W-:Y:S02]  /*2fe0*/  ULOP3.LUT UR11, UR11, 0x2000000, URZ, 0xfc, !UPT ;  /* 0x020000000b0b7892 */ /* 0x000fe4000f8efcff */
[----:B------:R-:W-:Y:S02]  /*2ff0*/  UIADD3 UR9, UPT, UPT, -UR9, URZ, URZ ;  /* 0x000000ff09097290 */ /* 0x000fe4000fffe1ff */
[----:B---3--:R-:W-:Y:S01]  /*3000*/  UISETP.GE.AND UP3, UPT, UR6, 0x1, UPT ;  /* 0x000000010600788c */ /* 0x008fe2000bf66270 */
[----:B------:R-:W-:Y:S01]  /*3010*/  UMOV UR20, 0x0 ;  /* 0x0000000000147882 */ /* 0x000fe20000000000 */
[----:B------:R-:W-:Y:S01]  /*3020*/  UMOV UR21, 0x8410490 ;  /* 0x0841049000157882 */ /* 0x000fe20000000000 */
[----:B------:R-:W-:Y:S01]  /*3030*/  UMOV UR18, 0x0 ;  /* 0x0000000000127882 */ /* 0x000fe20000000000 */
[----:B------:R-:W-:Y:S01]  /*3040*/  UMOV UR19, 0x8410490 ;  /* 0x0841049000137882 */ /* 0x000fe20000000000 */
[----:B-1----:R-:W-:-:S15]  /*3050*/  R2UR UR16, R0 ;  /* 0x00000000001072ca */ /* 0x002fde00000e0000 */
.L_x_58:
[----:B------:R-:W-:Y:S02]  /*3060*/  LEA R0, R10, UR5, 0x3 ;  /* 0x000000050a007c11 */ /* 0x000fe4000f8e18ff */
[----:B------:R-:W-:Y:S02]  /*3070*/  SHF.L.U32 R5, R9, 0x1f, RZ ;  /* 0x0000001f09057819 */ /* 0x000fe400000006ff */
[----:B------:R-:W-:Y:S01]  /*3080*/  PLOP3.LUT P0, PT, PT, PT, UP3, 0x80, 0x8 ;  /* 0x000000000008781c */ /* 0x000fe20003f0f038 */
[----:B------:R-:W-:Y:S01]  /*3090*/  VIADD R3, R0, 0x90 ;  /* 0x0000009000037836 */ /* 0x000fe20000000000 */
[----:B-1----:R-:W1:Y:S02]  /*30a0*/  SYNCS.PHASECHK.TRANS64.TRYWAIT P1, [R0+URZ+0x80], R5 ;  /* 0x00008005000075a7 */ /* 0x002e6400080211ff */
[----:B-1-3--:R-:W-:Y:S09]  /*30b0*/  @!P1 BRA `(.L_x_52) ;  /* 0x00000080002c9947 */ /* 0x00aff20003800000 */
.L_x_141:
[----:B------:R-:W-:Y:S01]  /*30c0*/  LEA R4, R10, UR5, 0x4 ;  /* 0x000000050a047c11 */ /* 0x000fe2000f8e20ff */
[----:B------:R-:W-:Y:S01]  /*30d0*/  @UP3 ULEA UR6, UR14, UR5, 0x3 ;  /* 0x000000050e063291 */ /* 0x000fe2000f8e18ff */
[----:B------:R-:W-:Y:S01]  /*30e0*/  PLOP3.LUT P2, PT, PT, PT, PT, 0x80, 0x8 ;  /* 0x000000000008781c */ /* 0x000fe20003f4f070 */
[----:B------:R-:W-:Y:S01]  /*30f0*/  ULEA UR7, UR15, UR5, 0x3 ;  /* 0x000000050f077291 */ /* 0x000fe2000f8e18ff */
[----:B------:R-:W-:Y:S01]  /*3100*/  PRMT R3, RZ, 0x654, R3 ;  /* 0x00000654ff037816 */ /* 0x000fe20000000003 */
[----:B------:R-:W-:Y:S01]  /*3110*/  ULEA UR8, UR15, UR16, 0x8 ;  /* 0x000000100f087291 */ /* 0x000fe2000f8e40ff */
[----:B-1----:R-:W1:Y:S01]  /*3120*/  LDS.128 R4, [R4+0xf0] ;  /* 0x0000f00004047984 */ /* 0x002e620000000c00 */
[----:B------:R-:W-:Y:S02]  /*3130*/  @P0 SHF.L.U32 R2, R8, 0x1f, RZ ;  /* 0x0000001f08020819 */ /* 0x000fe400000006ff */
[----:B------:R-:W-:Y:S01]  /*3140*/  SHF.L.U32 R0, R11, 0x1f, RZ ;  /* 0x0000001f0b007819 */ /* 0x000fe200000006ff */
[----:B------:R-:W-:Y:S01]  /*3150*/  @!PT LDS RZ, [RZ] ;  /* 0x00000000fffff984 */ /* 0x000fe20000000800 */
[----:B------:R-:W-:Y:S01]  /*3160*/  @!PT LDS RZ, [RZ] ;  /* 0x00000000fffff984 */ /* 0x000fe20000000800 */
[----:B------:R-:W-:Y:S01]  /*3170*/  @!PT LDS RZ, [RZ] ;  /* 0x00000000fffff984 */ /* 0x000fe20000000800 */
[----:B------:R-:W-:Y:S01]  /*3180*/  @!PT LDS RZ, [RZ] ;  /* 0x00000000fffff984 */ /* 0x000fe20000000800 */
[----:B------:R2:W-:Y:S06]  /*3190*/  MEMBAR.ALL.CTA ;  /* 0x0000000000007992 */ /* 0x0005ec0000008000 */
[----:B--2---:R-:W2:Y:S02]  /*31a0*/  FENCE.VIEW.ASYNC.S ;  /* 0x00000000000073c6 */ /* 0x004ea40000000000 */
[----:B--2---:R2:W-:Y:S01]  /*31b0*/  SYNCS.ARRIVE.TRANS64.RED.A1T0 RZ, [R3+URZ], RZ ;  /* 0x000000ff03ff79a7 */ /* 0x0045e200081004ff */
[----:B------:R2:W3:Y:S01]  /*31c0*/  @P0 SYNCS.PHASECHK.TRANS64.TRYWAIT P2, [UR6], R2 ;  /* 0x00000002ff0005a7 */ /* 0x0004e20008041106 */
[----:B-1----:R-:W-:Y:S01]  /*31d0*/  LOP3.LUT P1, RZ, R6, 0x1, RZ, 0xc0, !PT ;  /* 0x0000000106ff7812 */ /* 0x002fe2000782c0ff */
[----:B------:R-:W1:Y:S02]  /*31e0*/  SYNCS.PHASECHK.TRANS64.TRYWAIT P0, [UR7+0xb0], R0 ;  /* 0x0000b000ff0075a7 */ /* 0x000e640008001107 */
[----:B-123--:R-:W-:Y:S10]  /*31f0*/  @!P0 BRA `(.L_x_53) ;  /* 0x0000007c00f08947 */ /* 0x00eff40003800000 */
.L_x_143:
[----:B------:R-:W-:Y:S01]  /*3200*/  IADD3 R10, PT, PT, R10, 0x1, RZ ;  /* 0x000000010a0a7810 */ /* 0x000fe20007ffe0ff */
[----:B------:R-:W-:Y:S06]  /*3210*/  BRA.U !UP3, `(.L_x_54) ;  /* 0x000000010bc07547 */ /* 0x000fec000b800000 */
[----:B------:R-:W-:Y:S01]  /*3220*/  UPLOP3.LUT UP4, UPT, UPT, UPT, UPT, 0x40, 0x4 ;  /* 0x000000000004789c */ /* 0x000fe20003f8e870 */
[----:B------:R-:W-:Y:S01]  /*3230*/  UMOV UR13, UR9 ;  /* 0x00000009000d7c82 */ /* 0x000fe20008000000 */
[----:B------:R-:W-:Y:S01]  /*3240*/  UMOV UR12, UR4 ;  /* 0x00000004000c7c82 */ /* 0x000fe20008000000 */
[----:B------:R-:W-:-:S08]  /*3250*/  UMOV UR17, UR14 ;  /* 0x0000000e00117c82 */ /* 0x000fd00008000000 */
.L_x_57:
[----:B------:R-:W-:Y:S02]  /*3260*/  UIADD3 UR13, UPT, UPT, UR13, 0x1, URZ ;  /* 0x000000010d0d7890 */ /* 0x000fe4000fffe0ff */
[----:B--2---:R-:W-:Y:S02]  /*3270*/  ULEA UR6, UR17, UR5, 0x3 ;  /* 0x0000000511067291 */ /* 0x004fe4000f8e18ff */
[----:B------:R-:W-:Y:S01]  /*3280*/  UISETP.NE.AND UP0, UPT, UR13, URZ, UPT ;  /* 0x000000ff0d00728c */ /* 0x000fe2000bf05270 */
[----:B---3--:R-:W-:Y:S10]  /*3290*/  @P2 BRA `(.L_x_55) ;  /* 0x00000000000c2947 */ /* 0x008ff40003800000 */
[----:B-1----:R-:W-:Y:S04]  /*32a0*/  SHF.L.U32 R3, R8, 0x1f, RZ ;  /* 0x0000001f08037819 */ /* 0x002fe800000006ff */
[----:B------:R-:W1:Y:S02]  /*32b0*/  SYNCS.PHASECHK.TRANS64.TRYWAIT P0, [UR6], R3 ;  /* 0x00000003ff0075a7 */ /* 0x000e640008001106 */
[----:B-1----:R-:W-:Y:S05]  /*32c0*/  @!P0 BRA `(.L_x_56) ;  /* 0x0000007c00d48947 */ /* 0x002fea0003800000 */
.L_x_55:
[----:B------:R-:W-:Y:S01]  /*32d0*/  UISETP.NE.AND UP1, UPT, UR12, 0x1, UPT ;  /* 0x000000010c00788c */ /* 0x000fe2000bf25270 */
[----:B------:R-:W-:Y:S01]  /*32e0*/  PLOP3.LUT P2, PT, PT, PT, PT, 0x80, 0x8 ;  /* 0x000000000008781c */ /* 0x000fe20003f4f070 */
[----:B------:R-:W-:Y:S02]  /*32f0*/  UIADD3 UR14, UPT, UPT, UR17, 0x1, URZ ;  /* 0x00000001110e7890 */ /* 0x000fe4000fffe0ff */
[----:B------:R-:W-:Y:S02]  /*3300*/  ULEA UR28, UR17, UR11, 0xb ;  /* 0x0000000b111c7291 */ /* 0x000fe4000f8e58ff */
[----:B------:R-:W-:Y:S01]  /*3310*/  UISETP.NE.AND UP2, UPT, UR14, 0x3, UPT ;  /* 0x000000030e00788c */ /* 0x000fe2000bf45270 */
[----:B------:R-:W-:Y:S01]  /*3320*/  PLOP3.LUT P0, PT, PT, PT, UP1, 0x80, 0x8 ;  /* 0x000000000008781c */ /* 0x000fe20003f0f018 */
[----:B------:R-:W-:Y:S02]  /*3330*/  UIADD3 UR40, UPT, UPT, UR28, 0x80, URZ ;  /* 0x000000801c287890 */ /* 0x000fe4000fffe0ff */
[----:B------:R-:W-:Y:S02]  /*3340*/  USEL UR27, URZ, 0x1, UP2 ;  /* 0x00000001ff1b7887 */ /* 0x000fe40009000000 */
[----:B------:R-:W-:Y:S02]  /*3350*/  USEL UR14, UR14, URZ, UP2 ;  /* 0x000000ff0e0e7287 */ /* 0x000fe40009000000 */
[----:B------:R-:W-:Y:S02]  /*3360*/  UIADD3 UR36, UPT, UPT, UR28, 0x100, URZ ;  /* 0x000001001c247890 */ /* 0x000fe4000fffe0ff */
[----:B------:R-:W-:Y:S01]  /*3370*/  @UP1 ULEA UR26, UR14, UR5, 0x3 ;  /* 0x000000050e1a1291 */ /* 0x000fe2000f8e18ff */
[----:B------:R-:W-:Y:S01]  /*3380*/  LOP3.LUT R8, R8, UR27, RZ, 0x3c, !PT ;  /* 0x0000001b08087c12 */ /* 0x000fe2000f8e3cff */
[----:B------:R-:W-:Y:S02]  /*3390*/  UIADD3 UR32, UPT, UPT, UR28, 0x180, URZ ;  /* 0x000001801c207890 */ /* 0x000fe4000fffe0ff */
[----:B------:R-:W-:Y:S01]  /*33a0*/  UIADD3 UR6, UPT, UPT, UR6, 0x18, URZ ;  /* 0x0000001806067890 */ /* 0x000fe2000fffe0ff */
[----:B-1----:R-:W-:Y:S01]  /*33b0*/  @P0 SHF.L.U32 R0, R8, 0x1f, RZ ;  /* 0x0000001f08000819 */ /* 0x002fe200000006ff */
[----:B------:R-:W-:Y:S01]  /*33c0*/  UIADD3 UR12, UPT, UPT, UR12, -0x1, URZ ;  /* 0xffffffff0c0c7890 */ /* 0x000fe2000fffe0ff */
[----:B------:R-:W-:Y:S02]  /*33d0*/  UMOV UR29, 0x40004040 ;  /* 0x40004040001d7882 */ /* 0x000fe40000000000 */
[----:B------:R2:W3:Y:S01]  /*33e0*/  @P0 SYNCS.PHASECHK.TRANS64.TRYWAIT P2, [UR26], R0 ;  /* 0x00000000ff0005a7 */ /* 0x0004e2000804111a */
[----:B------:R-:W-:Y:S01]  /*33f0*/  ULEA UR26, UR17, UR10, 0xa ;  /* 0x0000000a111a7291 */ /* 0x000fe2000f8e50ff */
[----:B------:R-:W-:Y:S01]  /*3400*/  UMOV UR27, 0x40004040 ;  /* 0x40004040001b7882 */ /* 0x000fe20000000000 */
[----:B------:R-:W-:Y:S02]  /*3410*/  UMOV UR41, 0x40004040 ;  /* 0x4000404000297882 */ /* 0x000fe40000000000 */
[----:B------:R-:W-:Y:S02]  /*3420*/  UIADD3 UR38, UPT, UPT, UR26, 0x2, URZ ;  /* 0x000000021a267890 */ /* 0x000fe4000fffe0ff */
[----:B------:R-:W-:Y:S02]  /*3430*/  UIADD3 UR34, UPT, UPT, UR26, 0x4, URZ ;  /* 0x000000041a227890 */ /* 0x000fe4000fffe0ff */
[----:B------:R-:W-:Y:S01]  /*3440*/  UIADD3 UR30, UPT, UPT, UR26, 0x6, URZ ;  /* 0x000000061a1e7890 */ /* 0x000fe2000fffe0ff */
[----:B------:R2:W-:Y:S01]  /*3450*/  UTCHMMA gdesc[UR26], gdesc[UR28], tmem[UR8], tmem[UR24], idesc[UR25], UP4 ;  /* 0x00ff181c1a0075ea */ /* 0x0005e2000a000008 */
[----:B------:R-:W-:Y:S01]  /*3460*/  UPLOP3.LUT UP4, UPT, UPT, UPT, UPT, 0x80, 0x8 ;  /* 0x000000000008789c */ /* 0x000fe20003f8f070 */
[----:B------:R-:W-:Y:S01]  /*3470*/  UMOV UR39, 0x40004040 ;  /* 0x4000404000277882 */ /* 0x000fe20000000000 */
[----:B------:R-:W-:Y:S01]  /*3480*/  UMOV UR37, 0x40004040 ;  /* 0x4000404000257882 */ /* 0x000fe20000000000 */
[----:B------:R2:W-:Y:S01]  /*3490*/  UTCHMMA gdesc[UR38], gdesc[UR40], tmem[UR8], tmem[UR22], idesc[UR23], UPT ;  /* 0x00ff1628260075ea */ /* 0x0005e2000b800008 */
[----:B------:R-:W-:Y:S01]  /*34a0*/  UMOV UR35, 0x40004040 ;  /* 0x4000404000237882 */ /* 0x000fe20000000000 */
[----:B------:R-:W-:Y:S01]  /*34b0*/  UMOV UR33, 0x40004040 ;  /* 0x4000404000217882 */ /* 0x000fe20000000000 */
[----:B------:R-:W-:Y:S01]  /*34c0*/  UMOV UR31, 0x40004040 ;  /* 0x40004040001f7882 */ /* 0x000fe20000000000 */
[----:B------:R2:W-:Y:S01]  /*34d0*/  UTCHMMA gdesc[UR34], gdesc[UR36], tmem[UR8], tmem[UR20], idesc[UR21], UPT ;  /* 0x00ff1424220075ea */ /* 0x0005e2000b800008 */
[----:B------:R2:W-:Y:S01]  /*34e0*/  UTCHMMA gdesc[UR30], gdesc[UR32], tmem[UR8], tmem[UR18], idesc[UR19], UPT ;  /* 0x00ff12201e0075ea */ /* 0x0005e2000b800008 */
[----:B------:R2:W-:Y:S01]  /*34f0*/  UTCBAR [UR6], URZ ;  /* 0x000000ff060073e9 */ /* 0x0005e200080000ff */
[----:B------:R-:W-:Y:S01]  /*3500*/  UMOV UR17, UR14 ;  /* 0x0000000e00117c82 */ /* 0x000fe20008000000 */
[----:B------:R-:W-:Y:S05]  /*3510*/  BRA.U UP0, `(.L_x_57) ;  /* 0xfffffffd00507547 */ /* 0x000fea000b83ffff */
.L_x_54:
[----:B------:R-:W-:Y:S01]  /*3520*/  UIADD3 UR15, UPT, UPT, UR15, 0x1, URZ ;  /* 0x000000010f0f7890 */ /* 0x000fe2000fffe0ff */
[C---:B------:R-:W-:Y:S01]  /*3530*/  ISETP.NE.AND P0, PT, R10.reuse, 0x2, PT ;  /* 0x000000020a00780c */ /* 0x040fe20003f05270 */
[----:B------:R-:W-:Y:S02]  /*3540*/  UIADD3 UR7, UPT, UPT, UR7, 0xa0, URZ ;  /* 0x000000a007077890 */ /* 0x000fe4000fffe0ff */
[----:B------:R-:W-:Y:S01]  /*3550*/  UISETP.NE.AND UP0, UPT, UR15, 0x2, UPT ;  /* 0x000000020f00788c */ /* 0x000fe2000bf05270 */
[----:B-12---:R-:W-:Y:S02]  /*3560*/  SEL R0, RZ, 0x1, P0 ;  /* 0x00000001ff007807 */ /* 0x006fe40000000000 */
[----:B------:R-:W-:Y:S01]  /*3570*/  SEL R10, R10, RZ, P0 ;  /* 0x000000ff0a0a7207 */ /* 0x000fe20000000000 */
[----:B------:R-:W-:Y:S01]  /*3580*/  USEL UR6, URZ, 0x1, UP0 ;  /* 0x00000001ff067887 */ /* 0x000fe20008000000 */
[----:B------:R-:W-:Y:S01]  /*3590*/  LOP3.LUT R9, R9, R0, RZ, 0x3c, !PT ;  /* 0x0000000009097212 */ /* 0x000fe200078e3cff */
[----:B------:R-:W-:Y:S01]  /*35a0*/  USEL UR15, UR15, URZ, UP0 ;  /* 0x000000ff0f0f7287 */ /* 0x000fe20008000000 */
[----:B------:R1:W-:Y:S03]  /*35b0*/  UTCBAR [UR7], URZ ;  /* 0x000000ff070073e9 */ /* 0x0003e600080000ff */
[----:B------:R-:W-:Y:S01]  /*35c0*/  LOP3.LUT R11, R11, UR6, RZ, 0x3c, !PT ;  /* 0x000000060b0b7c12 */ /* 0x000fe2000f8e3cff */
[----:B------:R-:W-:Y:S07]  /*35d0*/  @P1 BRA `(.L_x_58) ;  /* 0xfffffff800a01947 */ /* 0x000fee000383ffff */
[----:B------:R-:W2:Y:S01]  /*35e0*/  S2UR UR4, SR_CgaCtaId ;  /* 0x00000000000479c3 */ /* 0x000ea20000008800 */
[----:B------:R-:W-:Y:S01]  /*35f0*/  ELECT P0, URZ, PT ;  /* 0x0000000000ff782f */ /* 0x000fe20003800000 */
[----:B------:R-:W-:Y:S01]  /*3600*/  IMAD.MOV.U32 R0, RZ, RZ, 0x1 ;  /* 0x00000001ff007424 */ /* 0x000fe200078e00ff */
[----:B------:R-:W-:Y:S01]  /*3610*/  UIADD3 UR5, UPT, UPT, UR5, 0xb0, URZ ;  /* 0x000000b005057890 */ /* 0x000fe2000fffe0ff */
[----:B------:R-:W-:Y:S01]  /*3620*/  SHF.L.U32 R3, R11, 0x1f, RZ ;  /* 0x0000001f0b037819 */ /* 0x000fe200000006ff */
[----:B------:R-:W-:-:S03]  /*3630*/  UMOV UR6, 0x40 ;  /* 0x0000004000067882 */ /* 0x000fc60000000000 */
[----:B------:R-:W-:Y:S01]  /*3640*/  UVIRTCOUNT.DEALLOC.SMPOOL 0x80 ;  /* 0x000000800000784c */ /* 0x000fe20000000000 */
[----:B--2---:R-:W-:Y:S02]  /*3650*/  ULEA UR4, UR4, UR6, 0x18 ;  /* 0x0000000604047291 */ /* 0x004fe4000f8ec0ff */
[----:B------:R-:W-:-:S07]  /*3660*/  ULEA UR6, UR15, UR5, 0x3 ;  /* 0x000000050f067291 */ /* 0x000fce000f8e18ff */
[----:B------:R2:W-:Y:S02]  /*3670*/  @P0 STS.U8 [UR4+0x1c], R0 ;  /* 0x00001c00ff000988 */ /* 0x0005e40008000004 */
[----:B------:R-:W4:Y:S02]  /*3680*/  SYNCS.PHASECHK.TRANS64.TRYWAIT P0, [UR6], R3 ;  /* 0x00000003ff0075a7 */ /* 0x000f240008001106 */
[----:B--2-4-:R-:W-:Y:S05]  /*3690*/  @!P0 BRA `(.L_x_59) ;  /* 0x0000007800f88947 */ /* 0x014fea0003800000 */
.L_x_146:
[----:B-1----:R-:W-:-:S04]  /*36a0*/  UIADD3 UR7, UPT, UPT, UR15, 0x1, URZ ;  /* 0x000000010f077890 */ /* 0x002fc8000fffe0ff */
[----:B------:R-:W-:-:S04]  /*36b0*/  UISETP.NE.AND UP0, UPT, UR7, 0x2, UPT ;  /* 0x000000020700788c */ /* 0x000fc8000bf05270 */
[----:B------:R-:W-:Y:S02]  /*36c0*/  USEL UR6, URZ, 0x1, UP0 ;  /* 0x00000001ff067887 */ /* 0x000fe40008000000 */
[----:B------:R-:W-:-:S04]  /*36d0*/  USEL UR7, UR7, URZ, UP0 ;  /* 0x000000ff07077287 */ /* 0x000fc80008000000 */
[----:B------:R-:W-:Y:S01]  /*36e0*/  ULEA UR7, UR7, UR5, 0x3 ;  /* 0x0000000507077291 */ /* 0x000fe2000f8e18ff */
[----:B--2---:R-:W-:-:S04]  /*36f0*/  LOP3.LUT R3, R11, UR6, RZ, 0x3c, !PT ;  /* 0x000000060b037c12 */ /* 0x004fc8000f8e3cff */
[----:B------:R-:W-:-:S04]  /*3700*/  SHF.L.U32 R3, R3, 0x1f, RZ ;  /* 0x0000001f03037819 */ /* 0x000fc800000006ff */
[----:B------:R-:W1:Y:S02]  /*3710*/  SYNCS.PHASECHK.TRANS64.TRYWAIT P0, [UR7], R3 ;  /* 0x00000003ff0075a7 */ /* 0x000e640008001107 */
[----:B-1----:R-:W-:Y:S05]  /*3720*/  @!P0 BRA `(.L_x_60) ;  /* 0x0000007800ec8947 */ /* 0x002fea0003800000 */
.L_x_148:
[----:B------:R-:W-:Y:S01]  /*3730*/  NOP ;  /* 0x0000000000007918 */ /* 0x000fe20000000000 */
[----:B-1----:R-:W1:Y:S01]  /*3740*/  LDS R0, [UR4+0x14] ;  /* 0x00001404ff007984 */ /* 0x002e620008000800 */
[----:B------:R-:W-:Y:S01]  /*3750*/  ULOP3.LUT UR6, UR16, 0xffff, URZ, 0xc0, !UPT ;  /* 0x0000ffff10067892 */ /* 0x000fe2000f8ec0ff */
[----:B------:R-:W-:Y:S01]  /*3760*/  UMOV UR8, 0xffff ;  /* 0x0000ffff00087882 */ /* 0x000fe20000000000 */
[----:B------:R-:W-:Y:S02]  /*3770*/  UMOV UR5, 0x1 ;  /* 0x0000000100057882 */ /* 0x000fe40000000000 */
[----:B------:R-:W-:-:S04]  /*3780*/  USHF.R.U32.HI UR6, URZ, 0x5, UR6 ;  /* 0x00000005ff067899 */ /* 0x000fc80008011606 */
[----:B------:R-:W-:Y:S02]  /*3790*/  USHF.L.U32 UR8, UR8, UR6, URZ ;  /* 0x0000000608087299 */ /* 0x000fe400080006ff */
[----:B------:R-:W-:-:S04]  /*37a0*/  USHF.L.U32 UR5, UR5, UR6, URZ ;  /* 0x0000000605057299 */ /* 0x000fc800080006ff */
[----:B-1----:R-:W-:-:S04]  /*37b0*/  LOP3.LUT R0, R0, UR8, RZ, 0xc0, !PT ;  /* 0x0000000800007c12 */ /* 0x002fc8000f8ec0ff */
[----:B------:R-:W-:-:S13]  /*37c0*/  ISETP.NE.AND P0, PT, R0, UR8, PT ;  /* 0x0000000800007c0c */ /* 0x000fda000bf05270 */
[----:B------:R-:W-:Y:S05]  /*37d0*/  @P0 BRA `(.L_x_61) ;  /* 0x0000000000580947 */ /* 0x000fea0003800000 */
[----:B------:R-:W1:Y:S02]  /*37e0*/  LDS R0, [UR4+0x18] ;  /* 0x00001804ff007984 */ /* 0x000e640008000800 */
[----:B-1----:R-:W-:-:S04]  /*37f0*/  LOP3.LUT R0, R0, UR5, RZ, 0xc0, !PT ;  /* 0x0000000500007c12 */ /* 0x002fc8000f8ec0ff */
[----:B------:R-:W-:-:S13]  /*3800*/  ISETP.NE.AND P0, PT, R0, UR5, PT ;  /* 0x0000000500007c0c */ /* 0x000fda000bf05270 */
[----:B------:R-:W-:Y:S05]  /*3810*/  @P0 BRA `(.L_x_62) ;  /* 0x00000000003c0947 */ /* 0x000fea0003800000 */
[----:B------:R-:W1:Y:S01]  /*3820*/  S2R R2, SR_LANEID ;  /* 0x0000000000027919 */ /* 0x000e620000000000 */
[----:B------:R-:W-:Y:S01]  /*3830*/  ULOP3.LUT UR8, URZ, UR8, URZ, 0x33, !UPT ;  /* 0x00000008ff087292 */ /* 0x000fe2000f8e33ff */
[----:B------:R-:W-:Y:S01]  /*3840*/  LOP3.LUT R4, RZ, UR5, RZ, 0x33, !PT ;  /* 0x00000005ff047c12 */ /* 0x000fe2000f8e33ff */
[----:B------:R-:W-:Y:S02]  /*3850*/  VOTEU.ANY UR7, UPT, PT ;  /* 0x0000000000077886 */ /* 0x000fe400038e0100 */
[----:B------:R-:W-:Y:S01]  /*3860*/  UFLO.U32 UR7, UR7 ;  /* 0x00000007000772bd */ /* 0x000fe200080e0000 */
[----:B------:R-:W2:Y:S01]  /*3870*/  REDUX UR5, R4 ;  /* 0x00000000040573c4 */ /* 0x000ea20000000000 */
[----:B------:R-:W-:-:S06]  /*3880*/  IMAD.U32 R0, RZ, RZ, UR8 ;  /* 0x00000008ff007e24 */ /* 0x000fcc000f8e00ff */
[----:B------:R4:W-:Y:S01]  /*3890*/  UTCATOMSWS.AND URZ, UR8 ;  /* 0x0000000800ff79e3 */ /* 0x0009e20008000000 */
[----:B------:R-:W3:Y:S01]  /*38a0*/  REDUX UR6, R0 ;  /* 0x00000000000673c4 */ /* 0x000ee20000000000 */
[----:B-1----:R-:W-:Y:S01]  /*38b0*/  ISETP.EQ.U32.AND P0, PT, R2, UR7, PT ;  /* 0x0000000702007c0c */ /* 0x002fe2000bf02070 */
[----:B--2---:R-:W-:Y:S01]  /*38c0*/  IMAD.U32 R2, RZ, RZ, UR5 ;  /* 0x00000005ff027e24 */ /* 0x004fe2000f8e00ff */
[----:B---3--:R-:W-:-:S11]  /*38d0*/  MOV R3, UR6 ;  /* 0x0000000600037c02 */ /* 0x008fd60008000f00 */
[----:B------:R4:W-:Y:S04]  /*38e0*/  @P0 ATOMS.AND RZ, [UR4+0x14], R3 ;  /* 0x00001403ffff098c */ /* 0x0009e8000a800004 */
[----:B------:R4:W-:Y:S01]  /*38f0*/  @P0 ATOMS.AND RZ, [UR4+0x18], R2 ;  /* 0x00001802ffff098c */ /* 0x0009e2000a800004 */
[----:B------:R-:W-:Y:S05]  /*3900*/  BRA `(.L_x_63) ;  /* 0x0000000000147947 */ /* 0x000fea0003800000 */
.L_x_62:
[----:B------:R-:W-:Y:S02]  /*3910*/  MOV R2, 0x3930 ;  /* 0x0000393000027802 */ /* 0x000fe40000000f00 */
[----:B---3-5:R-:W-:Y:S05]  /*3920*/  CALL.REL.NOINC `($__internal_0_$__cuda_sm10x_tcgen05_guardrail_trap_col_being_dealloced_not_returned_by_alloc) ;  /* 0x0000007c00d47944 */ /* 0x028fea0003c00000 */
[----:B------:R-:W-:Y:S05]  /*3930*/  BRA `(.L_x_63) ;  /* 0x0000000000087947 */ /* 0x000fea0003800000 */
.L_x_61:
[----:B------:R-:W-:Y:S02]  /*3940*/  MOV R2, 0x3960 ;  /* 0x0000396000027802 */ /* 0x000fe40000000f00 */
[----:B---3-5:R-:W-:Y:S05]  /*3950*/  CALL.REL.NOINC `($__internal_2_$__cuda_sm10x_tcgen05_guardrail_trap_unallocated_columns_being_dealloced) ;  /* 0x0000007c00e07944 */ /* 0x028fea0003c00000 */
.L_x_63:
[----:B------:R-:W-:Y:S01]  /*3960*/  NOP ;  /* 0x0000000000007918 */ /* 0x000fe20000000000 */
[----:B----4-:R-:W-:Y:S05]  /*3970*/  EXIT ;  /* 0x000000000000794d */ /* 0x010fea0003800000 */
.L_x_47:
[----:B------:R-:W-:-:S09]  /*3980*/  UISETP.NE.OR UP2, UPT, UR8, 0x3, !UP2 ;  /* 0x000000030800788c */ /* 0x000fd2000d745670 */
[----:B------:R-:W-:Y:S05]  /*3990*/  BRA.U UP2, `(.L_x_64) ;  /* 0x0000001102187547 */ /* 0x000fea000b800000 */
[----:B------:R-:W1:Y:S01]  /*39a0*/  LDC R0, c[0x0][0xb30] ;  /* 0x0002cc00ff007b82 */ /* 0x000e620000000800 */
[----:B------:R-:W2:Y:S01]  /*39b0*/  LDCU.64 UR8, c[0x0][0x888] ;  /* 0x00011100ff0877ac */ /* 0x000ea20008000a00 */
[----:B------:R-:W-:Y:S02]  /*39c0*/  HFMA2 R29, -RZ, RZ, 0, 0 ;  /* 0x00000000ff1d7431 */ /* 0x000fe400000001ff */
[----:B------:R-:W-:Y:S01]  /*39d0*/  IMAD.MOV.U32 R31, RZ, RZ, 0x1 ;  /* 0x00000001ff1f7424 */ /* 0x000fe200078e00ff */
[----:B------:R-:W-:Y:S01]  /*39e0*/  MOV R23, 0x4000 ;  /* 0x0000400000177802 */ /* 0x000fe20000000f00 */
[----:B------:R-:W4:Y:S01]  /*39f0*/  LDCU.64 UR4, c[0x0][0x890] ;  /* 0x00011200ff0477ac */ /* 0x000f220008000a00 */
[----:B------:R-:W-:Y:S01]  /*3a00*/  IMAD.MOV.U32 R30, RZ, RZ, RZ ;  /* 0x000000ffff1e7224 */ /* 0x000fe200078e00ff */
[----:B------:R-:W3:Y:S01]  /*3a10*/  LDC R19, c[0x0][0x370] ;  /* 0x0000dc00ff137b82 */ /* 0x000ee20000000800 */
[----:B------:R-:W-:Y:S01]  /*3a20*/  UMOV UR7, 0x400 ;  /* 0x0000040000077882 */ /* 0x000fe20000000000 */
[----:B------:R-:W-:-:S02]  /*3a30*/  UPLOP3.LUT UP1, UPT, UPT, UPT, UPT, 0x40, 0x4 ;  /* 0x000000000004789c */ /* 0x000fc40003f2e870 */
[----:B------:R-:W-:-:S04]  /*3a40*/  ULEA UR7, UR37, UR7, 0x18 ;  /* 0x0000000725077291 */ /* 0x000fc8000f8ec0ff */
[----:B------:R-:W3:Y:S01]  /*3a50*/  LDC R2, c[0x0][0xb0c] ;  /* 0x0002c300ff027b82 */ /* 0x000ee20000000800 */
[----:B------:R-:W-:Y:S02]  /*3a60*/  UIADD3 UR13, UPT, UPT, UR7, 0x48, URZ ;  /* 0x00000048070d7890 */ /* 0x000fe4000fffe0ff */
[----:B--2---:R-:W-:Y:S02]  /*3a70*/  UISETP.NE.U32.AND UP2, UPT, UR8, URZ, UPT ;  /* 0x000000ff0800728c */ /* 0x004fe4000bf45070 */
[----:B------:R-:W-:Y:S02]  /*3a80*/  UIADD3 UR33, UPT, UPT, UR7, 0x30, URZ ;  /* 0x0000003007217890 */ /* 0x000fe4000fffe0ff */
[----:B----4-:R-:W-:Y:S01]  /*3a90*/  UISETP.NE.U32.AND UP3, UPT, UR4, URZ, UPT ;  /* 0x000000ff0400728c */ /* 0x010fe2000bf65070 */
[----:B------:R-:W2:Y:S01]  /*3aa0*/  LDC R18, c[0x0][0xb20] ;  /* 0x0002c800ff127b82 */ /* 0x000ea20000000800 */
[----:B-1----:R-:W-:Y:S01]  /*3ab0*/  ISETP.NE.AND P1, PT, R0, 0x1, PT ;  /* 0x000000010000780c */ /* 0x002fe20003f25270 */
[----:B------:R-:W-:-:S02]  /*3ac0*/  UISETP.NE.AND.EX UP2, UPT, UR9, URZ, UPT, UP2 ;  /* 0x000000ff0900728c */ /* 0x000fc4000bf45320 */
[----:B------:R-:W-:Y:S02]  /*3ad0*/  UIADD3 UR25, UPT, UPT, UR7, 0x38, URZ ;  /* 0x0000003807197890 */ /* 0x000fe4000fffe0ff */
[----:B------:R-:W-:Y:S02]  /*3ae0*/  UIADD3 UR17, UPT, UPT, UR7, 0x40, URZ ;  /* 0x0000004007117890 */ /* 0x000fe4000fffe0ff */
[----:B------:R-:W1:Y:S01]  /*3af0*/  LDC.64 R32, c[0x0][0x348] ;  /* 0x0000d200ff207b82 */ /* 0x000e620000000a00 */
[----:B------:R-:W-:Y:S02]  /*3b00*/  UPRMT UR13, UR37, 0x654, UR13 ;  /* 0x00000654250d7896 */ /* 0x000fe4000800000d */
[----:B------:R-:W-:-:S05]  /*3b10*/  UISETP.NE.AND.EX UP3, UPT, UR5, URZ, UPT, UP3 ;  /* 0x000000ff0500728c */ /* 0x000fca000bf65330 */
[----:B------:R-:W4:Y:S08]  /*3b20*/  LDC.64 R16, c[0x0][0xb10] ;  /* 0x0002c400ff107b82 */ /* 0x000f300000000a00 */
[----:B------:R-:W1:Y:S08]  /*3b30*/  LDC.64 R6, c[0x0][0xb18] ;  /* 0x0002c600ff067b82 */ /* 0x000e700000000a00 */
[----:B------:R-:W1:Y:S08]  /*3b40*/  LDC.64 R4, c[0x0][0xb28] ;  /* 0x0002ca00ff047b82 */ /* 0x000e700000000a00 */
[----:B--23--:R-:W1:Y:S02]  /*3b50*/  LDC R22, c[0x0][0x374] ;  /* 0x0000dd00ff167b82 */ /* 0x00ce640000000800 */
.L_x_75:
[C---:B------:R-:W-:Y:S02]  /*3b60*/  LEA R0, R30.reuse, UR7, 0x3 ;  /* 0x000000071e007c11 */ /* 0x040fe4000f8e18ff */
[----:B------:R-:W-:Y:S02]  /*3b70*/  SHF.L.U32 R3, R29, 0x1f, RZ ;  /* 0x0000001f1d037819 */ /* 0x000fe400000006ff */
[----:B------:R-:W-:Y:S02]  /*3b80*/  LEA R24, R30, UR7, 0x4 ;  /* 0x000000071e187c11 */ /* 0x000fe4000f8e20ff */
[----:B--2---:R-:W2:Y:S02]  /*3b90*/  SYNCS.PHASECHK.TRANS64.TRYWAIT P0, [R0+URZ+0x80], R3 ;  /* 0x00008003000075a7 */ /* 0x004ea400080011ff */
[----:B--2---:R-:W-:Y:S05]  /*3ba0*/  @!P0 BRA `(.L_x_65) ;  /* 0x0000007400e48947 */ /* 0x004fea0003800000 */
.L_x_149:
[----:B------:R-:W-:Y:S01]  /*3bb0*/  ISETP.GE.AND P0, PT, R72, 0x1, PT ;  /* 0x000000014800780c */ /* 0x000fe20003f06270 */
[----:B------:R-:W3:Y:S01]  /*3bc0*/  LDS.128 R24, [R24+0xf0] ;  /* 0x0000f00018187984 */ /* 0x000ee20000000c00 */
[----:B--2---:R-:W-:Y:S01]  /*3bd0*/  VIADD R0, R0, 0x90 ;  /* 0x0000009000007836 */ /* 0x004fe20000000000 */
[----:B------:R-:W-:Y:S01]  /*3be0*/  @!PT LDS RZ, [RZ] ;  /* 0x00000000fffff984 */ /* 0x000fe20000000800 */
[----:B------:R-:W-:Y:S01]  /*3bf0*/  @!PT LDS RZ, [RZ] ;  /* 0x00000000fffff984 */ /* 0x000fe20000000800 */
[----:B------:R-:W-:Y:S01]  /*3c00*/  @!PT LDS RZ, [RZ] ;  /* 0x00000000fffff984 */ /* 0x000fe20000000800 */
[----:B------:R-:W-:Y:S01]  /*3c10*/  @!PT LDS RZ, [RZ] ;  /* 0x00000000fffff984 */ /* 0x000fe20000000800 */
[----:B------:R2:W-:Y:S06]  /*3c20*/  MEMBAR.ALL.CTA ;  /* 0x0000000000007992 */ /* 0x0005ec0000008000 */
[----:B--2---:R-:W2:Y:S01]  /*3c30*/  FENCE.VIEW.ASYNC.S ;  /* 0x00000000000073c6 */ /* 0x004ea20000000000 */
[----:B------:R-:W-:Y:S04]  /*3c40*/  PRMT R0, RZ, 0x654, R0 ;  /* 0x00000654ff007816 */ /* 0x000fe80000000000 */
[----:B--2---:R2:W-:Y:S01]  /*3c50*/  SYNCS.ARRIVE.TRANS64.RED.A1T0 RZ, [R0+URZ], RZ ;  /* 0x000000ff00ff79a7 */ /* 0x0045e200081004ff */
[----:B---3--:R-:W-:Y:S11]  /*3c60*/  LOP3.LUT P3, RZ, R26, 0x1, RZ, 0xc0, !PT ;  /* 0x000000011aff7812 */ /* 0x008ff6000786c0ff */
[----:B------:R-:W-:Y:S02]  /*3c70*/  @!UPT UIADD3 URZ, UPT, UPT, URZ, URZ, URZ ;  /* 0x000000fffffff290 */ /* 0x000fe4000fffe0ff */
[----:B------:R-:W-:Y:S02]  /*3c80*/  @P3 MOV R13, R24 ;  /* 0x00000018000d3202 */ /* 0x000fe40000000f00 */
[----:B------:R-:W-:Y:S01]  /*3c90*/  @P3 LOP3.LUT R8, R25, 0xffff, RZ, 0xc0, !PT ;  /* 0x0000ffff19083812 */ /* 0x000fe200078ec0ff */
[----:B--2---:R-:W-:Y:S06]  /*3ca0*/  @!P0 BRA `(.L_x_66) ;  /* 0x0000000000a48947 */ /* 0x004fec0003800000 */
[----:B-1----:R-:W-:Y:S01]  /*3cb0*/  IMAD.HI.U32 R35, R22, R7, RZ ;  /* 0x0000000716237227 */ /* 0x002fe200078e00ff */
[----:B------:R-:W-:Y:S02]  /*3cc0*/  ISETP.NE.AND P0, PT, R6, 0x1, PT ;  /* 0x000000010600780c */ /* 0x000fe40003f05270 */
[----:B------:R-:W-:Y:S01]  /*3cd0*/  ISETP.NE.AND P2, PT, R72, 0x1, PT ;  /* 0x000000014800780c */ /* 0x000fe20003f45270 */
[----:B----4-:R-:W-:Y:S01]  /*3ce0*/  IMAD.HI.U32 R34, R19, R16, RZ ;  /* 0x0000001013227227 */ /* 0x010fe200078e00ff */
[----:B------:R-:W-:Y:S02]  /*3cf0*/  SHF.R.U32.HI R35, RZ, R18, R35 ;  /* 0x00000012ff237219 */ /* 0x000fe40000011623 */
[----:B------:R-:W-:Y:S01]  /*3d00*/  ISETP.NE.AND P4, PT, R2, 0x1, PT ;  /* 0x000000010200780c */ /* 0x000fe20003f85270 */
[----:B------:R-:W-:Y:S01]  /*3d10*/  IMAD.HI.U32 R36, R13, R16, RZ ;  /* 0x000000100d247227 */ /* 0x000fe200078e00ff */
[----:B------:R-:W-:Y:S02]  /*3d20*/  SHF.R.U32.HI R34, RZ, R17, R34 ;  /* 0x00000011ff227219 */ /* 0x000fe40000011622 */
[----:B------:R-:W-:Y:S01]  /*3d30*/  SEL R3, R22, R35, !P0 ;  /* 0x0000002316037207 */ /* 0x000fe20004000000 */
[C---:B------:R-:W-:Y:S01]  /*3d40*/  IMAD.HI.U32 R35, R8.reuse, R7, RZ ;  /* 0x0000000708237227 */ /* 0x040fe200078e00ff */
[----:B------:R-:W-:Y:S02]  /*3d50*/  SEL R11, R19, R34, !P4 ;  /* 0x00000022130b7207 */ /* 0x000fe40006000000 */
[----:B------:R-:W-:Y:S01]  /*3d60*/  SHF.R.U32.HI R36, RZ, R17, R36 ;  /* 0x00000011ff247219 */ /* 0x000fe20000011624 */
[----:B------:R-:W-:Y:S01]  /*3d70*/  IMAD.HI.U32 R38, R3, R4, RZ ;  /* 0x0000000403267227 */ /* 0x000fe200078e00ff */
[----:B------:R-:W-:Y:S03]  /*3d80*/  SHF.R.U32.HI R35, RZ, R18, R35 ;  /* 0x00000012ff237219 */ /* 0x000fe60000011623 */
[----:B------:R-:W-:Y:S01]  /*3d90*/  IMAD.HI.U32 R34, R11, R4, RZ ;  /* 0x000000040b227227 */ /* 0x000fe200078e00ff */
[----:B------:R-:W-:Y:S02]  /*3da0*/  @P2 SHF.R.U32.HI R3, RZ, R5, R38 ;  /* 0x00000005ff032219 */ /* 0x000fe40000011626 */
[----:B------:R-:W-:Y:S02]  /*3db0*/  SEL R9, R8, R35, !P0 ;  /* 0x0000002308097207 */ /* 0x000fe40004000000 */
[----:B------:R-:W-:Y:S01]  /*3dc0*/  @P2 SHF.R.U32.HI R11, RZ, R5, R34 ;  /* 0x00000005ff0b2219 */ /* 0x000fe20000011622 */
[C---:B------:R-:W-:Y:S01]  /*3dd0*/  IMAD R10, R72.reuse, R3, RZ ;  /* 0x00000003480a7224 */ /* 0x040fe200078e02ff */
[----:B------:R-:W-:Y:S01]  /*3de0*/  SEL R3, R13, R36, !P4 ;  /* 0x000000240d037207 */ /* 0x000fe20006000000 */
[C---:B------:R-:W-:Y:S03]  /*3df0*/  IMAD.HI.U32 R14, R9.reuse, R4, RZ ;  /* 0x00000004090e7227 */ /* 0x040fe600078e00ff */
[----:B------:R-:W-:Y:S01]  /*3e00*/  ISETP.GE.AND P0, PT, R9, R10, PT ;  /* 0x0000000a0900720c */ /* 0x000fe20003f06270 */
[C---:B------:R-:W-:Y:S01]  /*3e10*/  IMAD R12, R72.reuse, R11, RZ ;  /* 0x0000000b480c7224 */ /* 0x040fe200078e02ff */
[-C--:B------:R-:W-:Y:S04]  /*3e20*/  SHF.R.U32.HI R14, RZ, R5.reuse, R14 ;  /* 0x00000005ff0e7219 */ /* 0x080fe8000001160e */
[----:B------:R-:W-:Y:S02]  /*3e30*/  ISETP.GE.OR P0, PT, R3, R12, P0 ;  /* 0x0000000c0300720c */ /* 0x000fe40000706670 */
[----:B------:R-:W-:Y:S05]  /*3e40*/  SEL R15, R9, R14, !P2 ;  /* 0x0000000e090f7207 */ /* 0x000fea0005000000 */
[----:B------:R-:W-:Y:S04]  /*3e50*/  IMAD.MOV R14, RZ, RZ, -R15 ;  /* 0x000000ffff0e7224 */ /* 0x000fe800078e0a0f */
[----:B------:R-:W-:Y:S02]  /*3e60*/  IMAD R14, R72, R14, R9 ;  /* 0x0000000e480e7224 */ /* 0x000fe400078e0209 */
[C---:B------:R-:W-:Y:S05]  /*3e70*/  @!P0 IMAD.HI.U32 R10, R3.reuse, R4, RZ ;  /* 0x00000004030a8227 */ /* 0x040fea00078e00ff */
[----:B------:R-:W-:Y:S04]  /*3e80*/  @!P0 SHF.R.U32.HI R10, RZ, R5, R10 ;  /* 0x00000005ff0a8219 */ /* 0x000fe8000001160a */
[----:B------:R-:W-:Y:S01]  /*3e90*/  @!P0 SEL R0, R3, R10, !P2 ;  /* 0x0000000a03008207 */ /* 0x000fe20005000000 */
[----:B------:R-:W-:Y:S03]  /*3ea0*/  IMAD.MOV R10, RZ, RZ, -R3 ;  /* 0x000000ffff0a7224 */ /* 0x000fe600078e0a03 */
[----:B------:R-:W-:Y:S01]  /*3eb0*/  @!P0 IADD3 R15, PT, PT, R15, -R0, RZ ;  /* 0x800000000f0f8210 */ /* 0x000fe20007ffe0ff */
[----:B------:R-:W-:Y:S01]  /*3ec0*/  @!P0 IMAD R0, R11, R14, R0 ;  /* 0x0000000e0b008224 */ /* 0x000fe200078e0200 */
[----:B------:R-:W-:Y:S01]  /*3ed0*/  IADD3 R11, PT, PT, -R9, RZ, RZ ;  /* 0x000000ff090b7210 */ /* 0x000fe20007ffe1ff */
[----:B------:R-:W-:Y:S02]  /*3ee0*/  IMAD R13, R2, R10, R13 ;  /* 0x0000000a020d7224 */ /* 0x000fe400078e020d */
[----:B------:R-:W-:Y:S02]  /*3ef0*/  @!P0 IMAD R9, R15, R72, R3 ;  /* 0x000000480f098224 */ /* 0x000fe400078e0203 */
[----:B------:R-:W-:Y:S02]  /*3f00*/  @!P0 IMAD.MOV.U32 R3, RZ, RZ, R0 ;  /* 0x000000ffff038224 */ /* 0x000fe400078e0000 */
[----:B------:R-:W-:Y:S02]  /*3f10*/  IMAD R8, R6, R11, R8 ;  /* 0x0000000b06087224 */ /* 0x000fe400078e0208 */
[----:B------:R-:W-:Y:S02]  /*3f20*/  IMAD R13, R3, R2, R13 ;  /* 0x00000002030d7224 */ /* 0x000fe400078e020d */
[----:B------:R-:W-:Y:S02]  /*3f30*/  IMAD R8, R9, R6, R8 ;  /* 0x0000000609087224 */ /* 0x000fe400078e0208 */
.L_x_66:
[----:B------:R-:W-:Y:S05]  /*3f40*/  BRA.U UP1, `(.L_x_67) ;  /* 0x0000000101107547 */ /* 0x000fea000b800000 */
[----:B------:R-:W-:Y:S04]  /*3f50*/  MOV R0, UR6 ;  /* 0x0000000600007c02 */ /* 0x000fe80008000f00 */
[----:B------:R-:W-:Y:S04]  /*3f60*/  SHF.L.U32 R3, R0, 0x1f, RZ ;  /* 0x0000001f00037819 */ /* 0x000fe800000006ff */
[----:B------:R-:W2:Y:S02]  /*3f70*/  SYNCS.PHASECHK.TRANS64.TRYWAIT P0, [UR7+0x78], R3 ;  /* 0x00007803ff0075a7 */ /* 0x000ea40008001107 */
[----:B--2---:R-:W-:Y:S05]  /*3f80*/  @!P0 BRA `(.L_x_68) ;  /* 0x0000007400008947 */ /* 0x004fea0003800000 */
.L_x_67:
[----:B------:R-:W-:Y:S02]  /*3f90*/  R2UR UR35, R21 ;  /* 0x00000000152372ca */ /* 0x000fe400000e0000 */
[----:B------:R-:W-:Y:S02]  /*3fa0*/  R2UR UR34, R20 ;  /* 0x00000000142272ca */ /* 0x000fe400000e0000 */
[----:B------:R-:W-:Y:S02]  /*3fb0*/  ISETP.NE.U32.AND P2, PT, RZ, UR4, PT ;  /* 0x00000004ff007c0c */ /* 0x000fe4000bf45070 */
[----:B------:R-:W-:Y:S02]  /*3fc0*/  SHF.L.U32 R12, R31, 0x1f, RZ ;  /* 0x0000001f1f0c7819 */ /* 0x000fe400000006ff */
[----:B------:R-:W-:Y:S05]  /*3fd0*/  ISETP.NE.AND.EX P2, PT, RZ, UR5, PT, P2 ;  /* 0x00000005ff007c0c */ /* 0x000fea000bf45320 */
[----:B------:R-:W-:Y:S02]  /*3fe0*/  USHF.L.U32 UR35, UR35, 0x7, URZ ;  /* 0x0000000723237899 */ /* 0x000fe400080006ff */
[----:B------:R-:W-:Y:S01]  /*3ff0*/  USHF.L.U32 UR34, UR34, 0x8, URZ ;  /* 0x0000000822227899 */ /* 0x000fe200080006ff */
[----:B------:R-:W-:Y:S11]  /*4000*/  BRA.U !UP3, `(.L_x_69) ;  /* 0x000000010b347547 */ /* 0x000ff6000b800000 */
[----:B------:R-:W-:Y:S01]  /*4010*/  UPLOP3.LUT UP0, UPT, UPT, UPT, UP2, 0x80, 0x8 ;  /* 0x000000000008789c */ /* 0x000fe20003f0f020 */
[----:B--2---:R-:W-:Y:S02]  /*4020*/  HFMA2 R0, -RZ, RZ, 0, 5.9604644775390625e-08 ;  /* 0x00000001ff007431 */ /* 0x004fe400000001ff */
[----:B------:R-:W-:Y:S03]  /*4030*/  IMAD.MOV.U32 R155, RZ, RZ, 0x1 ;  /* 0x00000001ff9b7424 */ /* 0x000fe600078e00ff */
[----:B------:R-:W-:Y:S05]  /*4040*/  PLOP3.LUT P0, PT, PT, PT, UP0, 0x80, 0x8 ;  /* 0x000000000008781c */ /* 0x000fea0003f0f008 */
[----:B------:R-:W2:Y:S01]  /*4050*/  @UP0 LDCU.64 UR10, c[0x0][0x888] ;  /* 0x00011100ff0a07ac */ /* 0x000ea20008000a00 */
[----:B------:R-:W-:Y:S07]  /*4060*/  @UP0 UIMAD UR8, UR44, UR4, URZ ;  /* 0x000000042c0802a4 */ /* 0x000fee000f8e02ff */
[----:B------:R-:W-:Y:S01]  /*4070*/  @!P0 PRMT R155, R0, 0x7610, R155 ;  /* 0x00007610009b8816 */ /* 0x000fe2000000009b */
[----:B--2---:R-:W-:Y:S03]  /*4080*/  @UP0 UIMAD.WIDE UR10, UR8, 0x4, UR10 ;  /* 0x00000004080a08a5 */ /* 0x004fe6000f8e020a */
[----:B------:R-:W2:Y:S03]  /*4090*/  @!UP0 LDCU UR8, c[0x0][0x880] ;  /* 0x00011000ff0887ac */ /* 0x000ea60008000800 */
[----:B------:R-:W-:Y:S01]  /*40a0*/  IMAD.U32 R10, RZ, RZ, UR10 ;  /* 0x0000000aff0a7e24 */ /* 0x000fe2000f8e00ff */
[----:B------:R-:W-:Y:S05]  /*40b0*/  MOV R11, UR11 ;  /* 0x0000000b000b7c02 */ /* 0x000fea0008000f00 */
[----:B-----5:R3:W5:Y:S02]  /*40c0*/  @P0 LDG.E R81, desc[UR48][R10.64] ;  /* 0x000000300a510981 */ /* 0x020764000c1e1900 */
[----:B--23--:R-:W-:Y:S07]  /*40d0*/  @!P0 IMAD.U32 R81, RZ, RZ, UR8 ;  /* 0x00000008ff518e24 */ /* 0x00cfee000f8e00ff */
.L_x_69:
[----:B-----5:R-:W-:Y:S01]  /*40e0*/  @!P2 FSETP.EQ.AND P0, PT, R81, RZ, PT ;  /* 0x000000ff5100a20b */ /* 0x020fe20003f02000 */
[----:B------:R-:W-:Y:S01]  /*40f0*/  @!UPT UIADD3 URZ, UPT, UPT, URZ, URZ, URZ ;  /* 0x000000fffffff290 */ /* 0x000fe2000fffe0ff */
[----:B------:R-:W-:Y:S11]  /*4100*/  @!P2 BRA `(.L_x_70) ;  /* 0x000000000014a947 */ /* 0x000ff60003800000 */
[----:B------:R-:W-:Y:S02]  /*4110*/  LOP3.LUT P2, RZ, R155, 0xff, RZ, 0xc0, !PT ;  /* 0x000000ff9bff7812 */ /* 0x000fe4000784c0ff */
[----:B------:R-:W-:Y:S04]  /*4120*/  PLOP3.LUT P0, PT, PT, PT, UP0, 0x80, 0x8 ;  /* 0x000000000008781c */ /* 0x000fe80003f0f008 */
[----:B------:R-:W-:Y:S07]  /*4130*/  PLOP3.LUT P0, PT, P0, PT, PT, 0x8, 0x80 ;  /* 0x000000000080781c */ /* 0x000fee000070e170 */
[----:B------:R-:W-:Y:S11]  /*4140*/  @P2 FSETP.EQ.AND P0, PT, R81, RZ, PT ;  /* 0x000000ff5100220b */ /* 0x000ff60003f02000 */
[----:B------:R-:W-:Y:S02]  /*4150*/  @!UPT UIADD3 URZ, UPT, UPT, URZ, URZ, URZ ;  /* 0x000000fffffff290 */ /* 0x000fe4000fffe0ff */
.L_x_70:
[----:B------:R-:W3:Y:S01]  /*4160*/  SYNCS.PHASECHK.TRANS64.TRYWAIT P2, [UR7+0x50], R12 ;  /* 0x0000500cff0075a7 */ /* 0x000ee20008041107 */
[----:B------:R-:W-:Y:S04]  /*4170*/  ELECT P4, URZ, PT ;  /* 0x0000000000ff782f */ /* 0x000fe80003880000 */
[----:B------:R-:W-:Y:S11]  /*4180*/  PLOP3.LUT P4, PT, P0, P4, PT, 0xf2, 0x2f ;  /* 0x00000000002f781c */ /* 0x000ff60000789e72 */
[----:B------:R-:W-:Y:S02]  /*4190*/  @!UPT UIADD3 URZ, UPT, UPT, URZ, URZ, URZ ;  /* 0x000000fffffff290 */ /* 0x000fe4000fffe0ff */
[----:B-1----:R-:W-:Y:S05]  /*41a0*/  @!P4 IADD3 R9, P0, PT, R32, 0x580, RZ ;  /* 0x000005802009c810 */ /* 0x002fea0007f1e0ff */
[----:B--2---:R-:W-:Y:S01]  /*41b0*/  @!P4 IMAD.X R0, RZ, RZ, R33, P0 ;  /* 0x000000ffff00c224 */ /* 0x004fe200000e0621 */
[----:B---3--:R-:W-:Y:S07]  /*41c0*/  @!P2 BRA `(.L_x_71) ;  /* 0x000000700088a947 */ /* 0x008fee0003800000 */
.L_x_152:
[----:B------:R-:W-:Y:S01]  /*41d0*/  @!P4 R2UR UR8, R0 ;  /* 0x000000000008c2ca */ /* 0x000fe200000e0000 */
[----:B------:R-:W-:Y:S01]  /*41e0*/  VOTEU.ALL UP1, P4 ;  /* 0x0000000000ff7886 */ /* 0x000fe20002020000 */
[----:B------:R-:W-:Y:S01]  /*41f0*/  @!P4 R2UR UR9, R9 ;  /* 0x000000000909c2ca */ /* 0x000fe200000e0000 */
[----:B------:R-:W-:Y:S01]  /*4200*/  @!P4 IMAD.MOV.U32 R0, RZ, RZ, 0x4000 ;  /* 0x00004000ff00c424 */ /* 0x000fe200078e00ff */
[----:B------:R-:W-:Y:S01]  /*4210*/  UMOV UR10, 0x0 ;  /* 0x00000000000a7882 */ /* 0x000fe20000000000 */
[----:B------:R-:W-:Y:S01]  /*4220*/  UMOV UR11, 0x10000000 ;  /* 0x10000000000b7882 */ /* 0x000fe20000000000 */
[----:B------:R-:W-:Y:S01]  /*4230*/  @!UP1 UIADD3 UR32, UPT, UPT, UR7, 0x400, URZ ;  /* 0x0000040007209890 */ /* 0x000fe2000fffe0ff */
[----:B------:R-:W-:Y:S01]  /*4240*/  @!P4 IADD3 R9, P0, PT, R32, 0x580, RZ ;  /* 0x000005802009c810 */ /* 0x000fe20007f1e0ff */
[----:B------:R-:W-:Y:S01]  /*4250*/  VOTEU.ALL UP1, P4 ;  /* 0x0000000000ff7886 */ /* 0x000fe20002020000 */
[----:B------:R-:W-:Y:S04]  /*4260*/  UMOV UR36, UR44 ;  /* 0x0000002c00247c82 */ /* 0x000fe80008000000 */
[----:B------:R-:W-:Y:S01]  /*4270*/  IMAD.U32 R11, RZ, RZ, UR8 ;  /* 0x00000008ff0b7e24 */ /* 0x000fe2000f8e00ff */
[----:B------:R-:W-:Y:S01]  /*4280*/  UPRMT UR8, UR37, 0x654, UR33 ;  /* 0x0000065425087896 */ /* 0x000fe20008000021 */
[----:B------:R-:W-:Y:S03]  /*4290*/  IMAD.U32 R10, RZ, RZ, UR9 ;  /* 0x00000009ff0a7e24 */ /* 0x000fe6000f8e00ff */
[----:B------:R-:W-:Y:S02]  /*42a0*/  @!P4 R2UR UR15, R11 ;  /* 0x000000000b0fc2ca */ /* 0x000fe400000e0000 */
[----:B------:R-:W-:Y:S11]  /*42b0*/  @!P4 R2UR UR14, R10 ;  /* 0x000000000a0ec2ca */ /* 0x000ff600000e0000 */
[----:B------:R-:W-:Y:S02]  /*42c0*/  @!UPT UIADD3 URZ, UPT, UPT, URZ, URZ, URZ ;  /* 0x000000fffffff290 */ /* 0x000fe4000fffe0ff */
[----:B------:R2:W-:Y:S01]  /*42d0*/  @!UP1 UTMALDG.3D [UR32], [UR14], desc[UR10] ;  /* 0x00000a200e0095b4 */ /* 0x0005e20008011000 */
[----:B------:R3:W-:Y:S01]  /*42e0*/  @!P4 SYNCS.ARRIVE.TRANS64.RED.A0TR RZ, [UR7+0x30], R0 ;  /* 0x00003000ffffc9a7 */ /* 0x0007e20008300407 */
[----:B------:R-:W-:Y:S01]  /*42f0*/  SYNCS.ARRIVE.TRANS64.RED.A1T0 RZ, [UR8], RZ ;  /* 0x000000ffffff79a7 */ /* 0x000fe20008100408 */
[----:B---3--:R-:W-:Y:S01]  /*4300*/  @!P4 IMAD.X R0, RZ, RZ, R33, P0 ;  /* 0x000000ffff00c224 */ /* 0x008fe200000e0621 */
[----:B------:R-:W3:Y:S02]  /*4310*/  SYNCS.PHASECHK.TRANS64.TRYWAIT P2, [UR7+0x58], R12 ;  /* 0x0000580cff0075a7 */ /* 0x000ee40008041107 */
[----:B--23--:R-:W-:Y:S05]  /*4320*/  @!P2 BRA `(.L_x_72) ;  /* 0x000000700048a947 */ /* 0x00cfea0003800000 */
.L_x_154:
        /* <DEDUP_REMOVED lines=8> */
[----:B------:R-:W-:Y:S01]  /*43b0*/  @!UP1 UIADD3 UR24, UPT, UPT, UR7, 0x4400, URZ ;  /* 0x0000440007189890 */ /* 0x000fe2000fffe0ff */
[----:B------:R-:W-:Y:S01]  /*43c0*/  VOTEU.ALL UP1, P4 ;  /* 0x0000000000ff7886 */ /* 0x000fe20002020000 */
[----:B------:R-:W-:Y:S01]  /*43d0*/  UMOV UR27, UR35 ;  /* 0x00000023001b7c82 */ /* 0x000fe20008000000 */
[----:B------:R-:W-:Y:S02]  /*43e0*/  UMOV UR28, UR44 ;  /* 0x0000002c001c7c82 */ /* 0x000fe40008000000 */
[----:B------:R-:W-:Y:S01]  /*43f0*/  IMAD.U32 R11, RZ, RZ, UR8 ;  /* 0x00000008ff0b7e24 */ /* 0x000fe2000f8e00ff */
[----:B------:R-:W-:Y:S01]  /*4400*/  UPRMT UR8, UR37, 0x654, UR25 ;  /* 0x0000065425087896 */ /* 0x000fe20008000019 */
[----:B------:R-:W-:Y:S02]  /*4410*/  IMAD.U32 R10, RZ, RZ, UR9 ;  /* 0x00000009ff0a7e24 */ /* 0x000fe4000f8e00ff */
[----:B------:R-:W-:Y:S01]  /*4420*/  @!P4 IMAD.X R20, RZ, RZ, R33, P0 ;  /* 0x000000ffff14c224 */ /* 0x000fe200000e0621 */
[----:B------:R-:W-:Y:S02]  /*4430*/  @!P4 R2UR UR15, R11 ;  /* 0x000000000b0fc2ca */ /* 0x000fe400000e0000 */
[----:B------:R-:W-:Y:S11]  /*4440*/  @!P4 R2UR UR14, R10 ;  /* 0x000000000a0ec2ca */ /* 0x000ff600000e0000 */
[----:B------:R-:W-:Y:S02]  /*4450*/  @!UPT UIADD3 URZ, UPT, UPT, URZ, URZ, URZ ;  /* 0x000000fffffff290 */ /* 0x000fe4000fffe0ff */
[----:B------:R2:W-:Y:S01]  /*4460*/  @!UP1 UTMALDG.3D [UR24], [UR14], desc[UR10] ;  /* 0x00000a180e0095b4 */ /* 0x0005e20008011000 */
[----:B------:R2:W-:Y:S01]  /*4470*/  @!P4 SYNCS.ARRIVE.TRANS64.RED.A0TR RZ, [UR7+0x38], R0 ;  /* 0x00003800ffffc9a7 */ /* 0x0005e20008300407 */
[----:B------:R-:W-:Y:S01]  /*4480*/  SYNCS.ARRIVE.TRANS64.RED.A1T0 RZ, [UR8], RZ ;  /* 0x000000ffffff79a7 */ /* 0x000fe20008100408 */
[----:B------:R-:W3:Y:S02]  /*4490*/  SYNCS.PHASECHK.TRANS64.TRYWAIT P2, [UR7+0x60], R12 ;  /* 0x0000600cff0075a7 */ /* 0x000ee40008041107 */
[----:B--23--:R-:W-:Y:S05]  /*44a0*/  @!P2 BRA `(.L_x_73) ;  /* 0x000000700000a947 */ /* 0x00cfea0003800000 */
.L_x_156:
[----:B------:R-:W2:Y:S01]  /*44b0*/  LDC.64 R14, c[0x0][0xb10] ;  /* 0x0002c400ff0e7b82 */ /* 0x000ea20000000a00 */
[----:B------:R-:W-:Y:S01]  /*44c0*/  @!P4 R2UR UR8, R20 ;  /* 0x000000001408c2ca */ /* 0x000fe200000e0000 */
[----:B------:R-:W-:Y:S01]  /*44d0*/  VOTEU.ALL UP1, P4 ;  /* 0x0000000000ff7886 */ /* 0x000fe20002020000 */
[----:B------:R-:W-:Y:S01]  /*44e0*/  @!P4 R2UR UR9, R21 ;  /* 0x000000001509c2ca */ /* 0x000fe200000e0000 */
[----:B------:R-:W-:Y:S01]  /*44f0*/  UMOV UR10, 0x0 ;  /* 0x00000000000a7882 */ /* 0x000fe20000000000 */
[----:B------:R-:W-:Y:S03]  /*4500*/  UMOV UR11, 0x10000000 ;  /* 0x10000000000b7882 */ /* 0x000fe60000000000 */
[----:B------:R-:W3:Y:S01]  /*4510*/  LDC.64 R10, c[0x0][0xb18] ;  /* 0x0002c600ff0a7b82 */ /* 0x000ee20000000a00 */
[----:B------:R-:W-:Y:S01]  /*4520*/  @!UP1 UIADD3 UR18, UPT, UPT, UR34, 0x80, URZ ;  /* 0x0000008022129890 */ /* 0x000fe2000fffe0ff */
[----:B------:R-:W-:Y:S01]  /*4530*/  @P3 SHF.R.U32.HI R28, RZ, 0x10, R25 ;  /* 0x00000010ff1c3819 */ /* 0x000fe20000011619 */
[----:B------:R-:W-:Y:S01]  /*4540*/  @!UP1 UIADD3 UR16, UPT, UPT, UR7, 0x8400, URZ ;  /* 0x0000840007109890 */ /* 0x000fe2000fffe0ff */
[----:B------:R-:W-:Y:S01]  /*4550*/  VIADD R30, R30, 0x1 ;  /* 0x000000011e1e7836 */ /* 0x000fe20000000000 */
[----:B------:R-:W-:Y:S03]  /*4560*/  VOTEU.ALL UP1, P4 ;  /* 0x0000000000ff7886 */ /* 0x000fe60002020000 */
[----:B------:R-:W5:Y:S01]  /*4570*/  @!P1 LDC R0, c[0x0][0xb20] ;  /* 0x0002c800ff009b82 */ /* 0x000f620000000800 */
[----:B------:R-:W-:Y:S01]  /*4580*/  UMOV UR19, UR35 ;  /* 0x0000002300137c82 */ /* 0x000fe20008000000 */
[----:B------:R-:W-:Y:S01]  /*4590*/  IMAD.U32 R21, RZ, RZ, UR8 ;  /* 0x00000008ff157e24 */ /* 0x000fe2000f8e00ff */
[----:B------:R-:W-:Y:S05]  /*45a0*/  UMOV UR20, UR44 ;  /* 0x0000002c00147c82 */ /* 0x000fea0008000000 */
[----:B-1----:R-:W1:Y:S01]  /*45b0*/  @!P1 LDC R3, c[0x0][0xb0c] ;  /* 0x0002c300ff039b82 */ /* 0x002e620000000800 */
[----:B------:R-:W-:Y:S01]  /*45c0*/  IMAD.U32 R20, RZ, RZ, UR9 ;  /* 0x00000009ff147e24 */ /* 0x000fe2000f8e00ff */
[----:B------:R-:W-:Y:S01]  /*45d0*/  UPRMT UR8, UR37, 0x654, UR17 ;  /* 0x0000065425087896 */ /* 0x000fe20008000011 */
[----:B------:R-:W-:Y:S03]  /*45e0*/  @!P4 R2UR UR15, R21 ;  /* 0x00000000150fc2ca */ /* 0x000fe600000e0000 */
[----:B------:R-:W-:Y:S01]  /*45f0*/  @!P4 R2UR UR14, R20 ;  /* 0x00000000140ec2ca */ /* 0x000fe200000e0000 */
[----:B------:R-:W-:Y:S11]  /*4600*/  @!P4 IMAD.MOV.U32 R20, RZ, RZ, 0x4000 ;  /* 0x00004000ff14c424 */ /* 0x000ff600078e00ff */
[----:B------:R-:W-:Y:S01]  /*4610*/  @!UPT UIADD3 URZ, UPT, UPT, URZ, URZ, URZ ;  /* 0x000000fffffff290 */ /* 0x000fe2000fffe0ff */
[----:B------:R1:W-:Y:S01]  /*4620*/  @!UP1 UTMALDG.3D [UR16], [UR14], desc[UR10] ;  /* 0x00000a100e0095b4 */ /* 0x0003e20008011000 */
[----:B------:R1:W-:Y:S02]  /*4630*/  @!P4 SYNCS.ARRIVE.TRANS64.RED.A0TR RZ, [UR7+0x40], R20 ;  /* 0x00004014ffffc9a7 */ /* 0x0003e40008300407 */
[----:B-1----:R-:W-:Y:S01]  /*4640*/  @!P1 ISETP.NE.AND P2, PT, R3, 0x1, PT ;  /* 0x000000010300980c */ /* 0x002fe20003f45270 */
[C---:B--2---:R-:W-:Y:S01]  /*4650*/  @!P1 IMAD.HI.U32 R14, R13.reuse, R14, RZ ;  /* 0x0000000e0d0e9227 */ /* 0x044fe200078e00ff */
[----:B---3--:R-:W-:Y:S03]  /*4660*/  @!P1 ISETP.NE.AND P0, PT, R10, 0x1, PT ;  /* 0x000000010a00980c */ /* 0x008fe60003f05270 */
[C---:B------:R-:W-:Y:S01]  /*4670*/  @!P1 IMAD.HI.U32 R11, R8.reuse, R11, RZ ;  /* 0x0000000b080b9227 */ /* 0x040fe200078e00ff */
[----:B------:R-:W-:Y:S04]  /*4680*/  @!P1 SHF.R.U32.HI R14, RZ, R15, R14 ;  /* 0x0000000fff0e9219 */ /* 0x000fe8000001160e */
[----:B-----5:R-:W-:Y:S01]  /*4690*/  @!P1 SHF.R.U32.HI R9, RZ, R0, R11 ;  /* 0x00000000ff099219 */ /* 0x020fe2000001160b */
[----:B------:R-:W-:Y:S01]  /*46a0*/  SYNCS.ARRIVE.TRANS64.RED.A1T0 RZ, [UR8], RZ ;  /* 0x000000ffffff79a7 */ /* 0x000fe20008100408 */
[----:B------:R-:W-:Y:S02]  /*46b0*/  @!P1 SEL R14, R13, R14, !P2 ;  /* 0x0000000e0d0e9207 */ /* 0x000fe40005000000 */
[----:B------:R-:W-:Y:S01]  /*46c0*/  @!P1 SEL R9, R8, R9, !P0 ;  /* 0x0000000908099207 */ /* 0x000fe20004000000 */
[----:B------:R-:W1:Y:S04]  /*46d0*/  SYNCS.PHASECHK.TRANS64.TRYWAIT P5, [UR7+0x68], R12 ;  /* 0x0000680cff0075a7 */ /* 0x000e6800080a1107 */
[----:B------:R-:W-:Y:S02]  /*46e0*/  @!P1 IMAD.IADD R0, R9, 0x1, -R14 ;  /* 0x0000000109009824 */ /* 0x000fe400078e0a0e */
[----:B------:R-:W-:Y:S02]  /*46f0*/  @!P1 IMAD.IADD R9, R14, 0x1, -R9 ;  /* 0x000000010e099824 */ /* 0x000fe400078e0a09 */
[----:B------:R-:W-:Y:S02]  /*4700*/  @!P1 IMAD R13, R0, R3, R13 ;  /* 0x00000003000d9224 */ /* 0x000fe400078e020d */
[----:B------:R-:W-:Y:S01]  /*4710*/  @!P1 IMAD R8, R9, R10, R8 ;  /* 0x0000000a09089224 */ /* 0x000fe200078e0208 */
[----:B-1----:R-:W-:Y:S06]  /*4720*/  @!P5 BRA `(.L_x_74) ;  /* 0x0000006c0078d947 */ /* 0x002fec0003800000 */
.L_x_158:
[----:B-1----:R-:W-:Y:S01]  /*4730*/  @!P4 IADD3 R3, P0, PT, R32, 0x580, RZ ;  /* 0x000005802003c810 */ /* 0x002fe20007f1e0ff */
[----:B------:R-:W-:Y:S01]  /*4740*/  VOTEU.ALL UP1, P4 ;  /* 0x0000000000ff7886 */ /* 0x000fe20002020000 */
[----:B------:R-:W-:Y:S01]  /*4750*/  UMOV UR18, 0x0 ;  /* 0x0000000000127882 */ /* 0x000fe20000000000 */
[----:B------:R-:W-:Y:S01]  /*4760*/  UMOV UR19, 0x10000000 ;  /* 0x1000000000137882 */ /* 0x000fe20000000000 */
[----:B------:R-:W-:Y:S01]  /*4770*/  @!P4 R2UR UR9, R3 ;  /* 0x000000000309c2ca */ /* 0x000fe200000e0000 */
[----:B------:R-:W-:Y:S01]  /*4780*/  @!P4 IMAD.X R0, RZ, RZ, R33, P0 ;  /* 0x000000ffff00c224 */ /* 0x000fe200000e0621 */
[----:B------:R-:W-:Y:S01]  /*4790*/  @!UP1 UIADD3 UR10, UPT, UPT, UR34, 0xc0, URZ ;  /* 0x000000c0220a9890 */ /* 0x000fe2000fffe0ff */
[----:B------:R-:W-:Y:S01]  /*47a0*/  ISETP.NE.AND P0, PT, R30, 0x2, PT ;  /* 0x000000021e00780c */ /* 0x000fe20003f05270 */
[----:B------:R-:W-:Y:S01]  /*47b0*/  UMOV UR11, UR35 ;  /* 0x00000023000b7c82 */ /* 0x000fe20008000000 */
[----:B------:R-:W-:Y:S01]  /*47c0*/  UMOV UR12, UR44 ;  /* 0x0000002c000c7c82 */ /* 0x000fe20008000000 */
[----:B------:R-:W-:Y:S01]  /*47d0*/  @!P4 R2UR UR8, R0 ;  /* 0x000000000008c2ca */ /* 0x000fe200000e0000 */
[----:B------:R-:W-:Y:S01]  /*47e0*/  IMAD.IADD R20, R8, 0x1, R154 ;  /* 0x0000000108147824 */ /* 0x000fe200078e029a */
[----:B------:R-:W-:Y:S01]  /*47f0*/  @P3 R2UR UR44, R28 ;  /* 0x000000001c2c32ca */ /* 0x000fe200000e0000 */
[----:B------:R-:W-:Y:S01]  /*4800*/  IMAD.IADD R21, R13, 0x1, R156 ;  /* 0x000000010d157824 */ /* 0x000fe200078e029c */
[----:B------:R-:W-:Y:S02]  /*4810*/  SEL R0, RZ, 0x1, P0 ;  /* 0x00000001ff007807 */ /* 0x000fe40000000000 */
[----:B------:R-:W-:Y:S01]  /*4820*/  LOP3.LUT R31, R31, 0x1, RZ, 0x3c, !PT ;  /* 0x000000011f1f7812 */ /* 0x000fe200078e3cff */
[----:B------:R-:W-:Y:S01]  /*4830*/  IMAD.U32 R10, RZ, RZ, UR9 ;  /* 0x00000009ff0a7e24 */ /* 0x000fe2000f8e00ff */
[----:B------:R-:W-:Y:S01]  /*4840*/  @!UP1 UIADD3 UR9, UPT, UPT, UR7, 0x48, URZ ;  /* 0x0000004807099890 */ /* 0x000fe2000fffe0ff */
[----:B------:R-:W-:Y:S02]  /*4850*/  LOP3.LUT R29, R29, R0, RZ, 0x3c, !PT ;  /* 0x000000001d1d7212 */ /* 0x000fe400078e3cff */
[----:B------:R-:W-:Y:S02]  /*4860*/  SEL R30, R30, RZ, P0 ;  /* 0x000000ff1e1e7207 */ /* 0x000fe40000000000 */
[----:B------:R-:W-:Y:S01]  /*4870*/  IMAD.U32 R11, RZ, RZ, UR8 ;  /* 0x00000008ff0b7e24 */ /* 0x000fe2000f8e00ff */
[----:B------:R-:W-:Y:S01]  /*4880*/  @!P4 R2UR UR14, R10 ;  /* 0x000000000a0ec2ca */ /* 0x000fe200000e0000 */
[----:B------:R-:W-:Y:S01]  /*4890*/  @!UP1 UIADD3 UR8, UPT, UPT, UR7, 0xc400, URZ ;  /* 0x0000c40007089890 */ /* 0x000fe2000fffe0ff */
[----:B------:R-:W-:Y:S02]  /*48a0*/  VOTEU.ALL UP1, P4 ;  /* 0x0000000000ff7886 */ /* 0x000fe40002020000 */
[----:B------:R-:W-:Y:S11]  /*48b0*/  @!P4 R2UR UR15, R11 ;  /* 0x000000000b0fc2ca */ /* 0x000ff600000e0000 */
[----:B------:R-:W-:Y:S02]  /*48c0*/  @!UPT UIADD3 URZ, UPT, UPT, URZ, URZ, URZ ;  /* 0x000000fffffff290 */ /* 0x000fe4000fffe0ff */
[----:B------:R2:W-:Y:S01]  /*48d0*/  @!UP1 UTMALDG.3D [UR8], [UR14], desc[UR18] ;  /* 0x000012080e0095b4 */ /* 0x0005e20008011000 */
[----:B------:R2:W-:Y:S01]  /*48e0*/  @!P4 SYNCS.ARRIVE.TRANS64.RED.A0TR RZ, [UR7+0x48], R23 ;  /* 0x00004817ffffc9a7 */ /* 0x0005e20008300407 */
[----:B------:R-:W-:Y:S01]  /*48f0*/  UPLOP3.LUT UP1, UPT, UPT, UPT, UPT, 0x80, 0x8 ;  /* 0x000000000008789c */ /* 0x000fe20003f2f070 */
[----:B------:R-:W-:Y:S01]  /*4900*/  SYNCS.ARRIVE.TRANS64.RED.A1T0 RZ, [UR13], RZ ;  /* 0x000000ffffff79a7 */ /* 0x000fe2000810040d */
[----:B------:R-:W-:Y:S09]  /*4910*/  @P3 BRA `(.L_x_75) ;  /* 0xfffffff000903947 */ /* 0x000ff2000383ffff */
[----:B------:R-:W-:-:S04]  /*4920*/  SHF.L.U32 R3, R31, 0x1f, RZ ;  /* 0x0000001f1f037819 */ /* 0x000fc800000006ff */
[----:B------:R-:W1:Y:S02]  /*4930*/  SYNCS.PHASECHK.TRANS64.TRYWAIT P0, [UR7+0x50], R3 ;  /* 0x00005003ff0075a7 */ /* 0x000e640008001107 */
[----:B-1----:R-:W-:Y:S05]  /*4940*/  @!P0 BRA `(.L_x_76) ;  /* 0x0000006c00088947 */ /* 0x002fea0003800000 */
.L_x_160:
[----:B------:R-:W3:Y:S02]  /*4950*/  SYNCS.PHASECHK.TRANS64.TRYWAIT P0, [UR7+0x58], R3 ;  /* 0x00005803ff0075a7 */ /* 0x000ee40008001107 */
[----:B---3--:R-:W-:Y:S05]  /*4960*/  @!P0 BRA `(.L_x_77) ;  /* 0x0000006c00188947 */ /* 0x008fea0003800000 */
.L_x_162:
[----:B------:R-:W3:Y:S02]  /*4970*/  SYNCS.PHASECHK.TRANS64.TRYWAIT P0, [UR7+0x60], R3 ;  /* 0x00006003ff0075a7 */ /* 0x000ee40008001107 */
[----:B---3--:R-:W-:Y:S05]  /*4980*/  @!P0 BRA `(.L_x_78) ;  /* 0x0000006c00288947 */ /* 0x008fea0003800000 */
.L_x_164:
[----:B-1----:R-:W-:-:S07]  /*4990*/  MOV R0, UR7 ;  /* 0x0000000700007c02 */ /* 0x002fce0008000f00 */
.L_x_79:
[----:B-1----:R-:W-:-:S04]  /*49a0*/  SHF.L.U32 R3, R31, 0x1f, RZ ;  /* 0x0000001f1f037819 */ /* 0x002fc800000006ff */
[----:B------:R1:W3:Y:S03]  /*49b0*/  SYNCS.PHASECHK.TRANS64.TRYWAIT P0, [R0+URZ+0x68], R3 ;  /* 0x00006803000075a7 */ /* 0x0002e600080011ff */
[----:B---3--:R-:W-:Y:S05]  /*49c0*/  @!P0 NANOSLEEP.SYNCS 0x989680 ;  /* 0x009896800000895d */ /* 0x008fea0003900000 */
[----:B------:R-:W3:Y:S02]  /*49d0*/  @!P0 SYNCS.PHASECHK.TRANS64 P0, [R0+URZ+0x68], R3 ;  /* 0x00006803000085a7 */ /* 0x000ee400080010ff */
[----:B--23--:R-:W-:Y:S05]  /*49e0*/  @P0 EXIT ;  /* 0x000000000000094d */ /* 0x00cfea0003800000 */
[----:B------:R-:W-:Y:S05]  /*49f0*/  BRA `(.L_x_79) ;  /* 0xfffffffc00e87947 */ /* 0x000fea000383ffff */
.L_x_64:
[----:B------:R-:W-:-:S06]  /*4a00*/  UISETP.GE.AND UP1, UPT, UR8, 0x4, UPT ;  /* 0x000000040800788c */ /* 0x000fcc000bf26270 */
[----:B------:R-:W-:-:S13]  /*4a10*/  PLOP3.LUT P0, PT, PT, PT, UP1, 0x80, 0x8 ;  /* 0x000000000008781c */ /* 0x000fda0003f0f018 */
[----:B------:R-:W-:Y:S05]  /*4a20*/  @!P0 EXIT ;  /* 0x000000000000894d */ /* 0x000fea0003800000 */
[----:B------:R-:W-:Y:S01]  /*4a30*/  BAR.SYNC.DEFER_BLOCKING 0x6, 0xa0 ;  /* 0x0182800000007b1d */ /* 0x000fe20000010000 */
[C---:B------:R-:W-:Y:S01]  /*4a40*/  IMAD.SHL.U32 R3, R170.reuse, 0x40, RZ ;  /* 0x00000040aa037824 */ /* 0x040fe200078e00ff */
[C---:B------:R-:W-:Y:S01]  /*4a50*/  LOP3.LUT R161, R170.reuse, 0x1, RZ, 0xc0, !PT ;  /* 0x00000001aaa17812 */ /* 0x040fe200078ec0ff */
[C---:B------:R-:W-:Y:S02]  /*4a60*/  IMAD.U32 R79, R170.reuse, 0x10000, RZ ;  /* 0x00010000aa4f7824 */ /* 0x040fe400078e00ff */
[----:B------:R-:W-:Y:S02]  /*4a70*/  HFMA2 R167, -RZ, RZ, 0, 5.9604644775390625e-08 ;  /* 0x00000001ffa77431 */ /* 0x000fe400000001ff */
[C---:B------:R-:W-:Y:S01]  /*4a80*/  IMAD.SHL.U32 R160, R170.reuse, 0x8, RZ ;  /* 0x00000008aaa07824 */ /* 0x040fe200078e00ff */
[----:B------:R-:W-:Y:S01]  /*4a90*/  UMOV UR36, 0x400 ;  /* 0x0000040000247882 */ /* 0x000fe20000000000 */
[----:B------:R-:W1:Y:S01]  /*4aa0*/  LDC R159, c[0x0][0x370] ;  /* 0x0000dc00ff9f7b82 */ /* 0x000e620000000800 */
[----:B------:R-:W-:Y:S01]  /*4ab0*/  ULEA UR36, UR37, UR36, 0x18 ;  /* 0x0000002425247291 */ /* 0x000fe2000f8ec0ff */
[----:B------:R-:W-:Y:S01]  /*4ac0*/  ISETP.NE.U32.AND P0, PT, R161, 0x1, PT ;  /* 0x00000001a100780c */ /* 0x000fe20003f05070 */
[----:B------:R-:W-:Y:S01]  /*4ad0*/  IMAD.MOV.U32 R169, RZ, RZ, 0x2 ;  /* 0x00000002ffa97424 */ /* 0x000fe200078e00ff */
[----:B------:R-:W-:Y:S01]  /*4ae0*/  LOP3.LUT R5, R3, 0x1c0, RZ, 0xc0, !PT ;  /* 0x000001c003057812 */ /* 0x000fe200078ec0ff */
[----:B------:R-:W-:Y:S01]  /*4af0*/  UIADD3 UR4, UPT, UPT, UR36, 0x400, URZ ;  /* 0x0000040024047890 */ /* 0x000fe2000fffe0ff */
[----:B------:R-:W-:Y:S01]  /*4b00*/  LOP3.LUT R79, R79, 0x600000, RZ, 0xc0, !PT ;  /* 0x006000004f4f7812 */ /* 0x000fe200078ec0ff */
[----:B------:R-:W-:Y:S01]  /*4b10*/  IMAD.MOV.U32 R168, RZ, RZ, 0x4 ;  /* 0x00000004ffa87424 */ /* 0x000fe200078e00ff */
[----:B------:R-:W2:Y:S01]  /*4b20*/  LDC R74, c[0x0][0xb0c] ;  /* 0x0002c300ff4a7b82 */ /* 0x000ea20000000800 */
[----:B------:R-:W-:Y:S01]  /*4b30*/  R2P PR, R170, 0x6 ;  /* 0x00000006aa007804 */ /* 0x000fe20000000000 */
[----:B------:R-:W-:Y:S01]  /*4b40*/  IMAD.MOV.U32 R76, RZ, RZ, RZ ;  /* 0x000000ffff4c7224 */ /* 0x000fe200078e00ff */
[----:B------:R-:W-:Y:S01]  /*4b50*/  LOP3.LUT R160, R5, 0x38, R160, 0xf8, !PT ;  /* 0x0000003805a07812 */ /* 0x000fe200078ef8a0 */
[----:B------:R-:W-:Y:S01]  /*4b60*/  IMAD.MOV.U32 R166, RZ, RZ, RZ ;  /* 0x000000ffffa67224 */ /* 0x000fe200078e00ff */
[----:B------:R-:W-:Y:S01]  /*4b70*/  P2R R2, PR, RZ, 0x1 ;  /* 0x00000001ff027803 */ /* 0x000fe20000000000 */
[----:B------:R-:W-:Y:S01]  /*4b80*/  IMAD.MOV.U32 R173, RZ, RZ, RZ ;  /* 0x000000ffffad7224 */ /* 0x000fe200078e00ff */
[----:B------:R-:W-:Y:S01]  /*4b90*/  LOP3.LUT R160, R160, 0x1e00, R3, 0xf8, !PT ;  /* 0x00001e00a0a07812 */ /* 0x000fe200078ef803 */
[----:B------:R-:W4:Y:S01]  /*4ba0*/  LDC R157, c[0x0][0xb20] ;  /* 0x0002c800ff9d7b82 */ /* 0x000f220000000800 */
[----:B------:R-:W3:Y:S01]  /*4bb0*/  LDS R0, [UR36+0x110] ;  /* 0x00011024ff007984 */ /* 0x000ee20008000800 */
[----:B------:R-:W-:Y:S01]  /*4bc0*/  LOP3.LUT R170, R170, 0x60, RZ, 0xc0, !PT ;  /* 0x00000060aaaa7812 */ /* 0x000fe200078ec0ff */
[----:B------:R-:W-:Y:S01]  /*4bd0*/  IMAD.U32 R163, RZ, RZ, UR4 ;  /* 0x00000004ffa37e24 */ /* 0x000fe2000f8e00ff */
[----:B------:R-:W-:Y:S01]  /*4be0*/  MOV R165, RZ ;  /* 0x000000ff00a57202 */ /* 0x000fe20000000f00 */
[----:B------:R-:W1:Y:S01]  /*4bf0*/  LDCU.64 UR52, c[0x0][0x348] ;  /* 0x00006900ff3477ac */ /* 0x000e620008000a00 */
[----:B------:R-:W-:-:S02]  /*4c00*/  SEL R169, R169, 0xfffffffe, !P1 ;  /* 0xfffffffea9a97807 */ /* 0x000fc40004800000 */
[----:B------:R-:W1:Y:S01]  /*4c10*/  LDC R73, c[0x0][0xb30] ;  /* 0x0002cc00ff497b82 */ /* 0x000e620000000800 */
[----:B------:R-:W-:Y:S01]  /*4c20*/  SEL R168, R168, 0xfffffffc, !P2 ;  /* 0xfffffffca8a87807 */ /* 0x000fe20005000000 */
[----:B------:R-:W1:Y:S01]  /*4c30*/  LDCU.64 UR38, c[0x0][0x888] ;  /* 0x00011100ff2677ac */ /* 0x000e620008000a00 */
[----:B------:R-:W1:Y:S05]  /*4c40*/  LDCU.64 UR46, c[0x0][0x890] ;  /* 0x00011200ff2e77ac */ /* 0x000e6a0008000a00 */
[----:B------:R-:W1:Y:S01]  /*4c50*/  LDC.64 R152, c[0x0][0xb10] ;  /* 0x0002c400ff987b82 */ /* 0x000e620000000a00 */
[----:B------:R-:W-:Y:S01]  /*4c60*/  UMOV UR45, URZ ;  /* 0x000000ff002d7c82 */ /* 0x000fe20008000000 */
[----:B------:R-:W-:-:S06]  /*4c70*/  UMOV UR51, URZ ;  /* 0x000000ff00337c82 */ /* 0x000fcc0008000000 */
[----:B------:R-:W1:Y:S08]  /*4c80*/  LDC.64 R70, c[0x0][0xb18] ;  /* 0x0002c600ff467b82 */ /* 0x000e700000000a00 */
[----:B------:R-:W1:Y:S08]  /*4c90*/  LDC.64 R68, c[0x0][0xb28] ;  /* 0x0002ca00ff447b82 */ /* 0x000e700000000a00 */
[----:B------:R-:W1:Y:S01]  /*4ca0*/  LDC.64 R150, c[0x0][0x8b0] ;  /* 0x00022c00ff967b82 */ /* 0x000e620000000a00 */
[----:B---3--:R-:W-:-:S07]  /*4cb0*/  IMAD.IADD R79, R0, 0x1, R79 ;  /* 0x00000001004f7824 */ /* 0x008fce00078e024f */
[----:B------:R-:W3:Y:S08]  /*4cc0*/  LDC.64 R148, c[0x0][0x8a8] ;  /* 0x00022a00ff947b82 */ /* 0x000ef00000000a00 */
[----:B--2-4-:R-:W1:Y:S02]  /*4cd0*/  LDC R158, c[0x0][0x374] ;  /* 0x0000dd00ff9e7b82 */ /* 0x014e640000000800 */
.L_x_123:
[----:B------:R-:W-:Y:S02]  /*4ce0*/  LEA R0, R173, UR36, 0x3 ;  /* 0x00000024ad007c11 */ /* 0x000fe4000f8e18ff */
[----:B------:R-:W-:Y:S02]  /*4cf0*/  SHF.L.U32 R3, R165, 0x1f, RZ ;  /* 0x0000001fa5037819 */ /* 0x000fe400000006ff */
[----:B-1----:R-:W-:Y:S02]  /*4d00*/  LEA R16, R173, UR36, 0x4 ;  /* 0x00000024ad107c11 */ /* 0x002fe4000f8e20ff */
[----:B------:R-:W2:Y:S02]  /*4d10*/  SYNCS.PHASECHK.TRANS64.TRYWAIT P0, [R0+URZ+0x80], R3 ;  /* 0x00008003000075a7 */ /* 0x000ea400080011ff */
[----:B--23--:R-:W-:Y:S05]  /*4d20*/  @!P0 BRA `(.L_x_80) ;  /* 0x0000006800588947 */ /* 0x00cfea0003800000 */
.L_x_165:
[----:B------:R-:W4:Y:S01]  /*4d30*/  LDC.64 R12, c[0x0][0xb10] ;  /* 0x0002c400ff0c7b82 */ /* 0x000f220000000a00 */
[----:B------:R-:W3:Y:S01]  /*4d40*/  LDS.128 R16, [R16+0xf0] ;  /* 0x0000f00010107984 */ /* 0x000ee20000000c00 */
[----:B-1----:R-:W-:Y:S01]  /*4d50*/  ISETP.NE.AND P1, PT, R73, 0x1, PT ;  /* 0x000000014900780c */ /* 0x002fe20003f25270 */
[----:B--2---:R-:W-:Y:S01]  /*4d60*/  VIADD R0, R0, 0x90 ;  /* 0x0000009000007836 */ /* 0x004fe20000000000 */
[----:B------:R-:W-:Y:S04]  /*4d70*/  ISETP.GE.AND P0, PT, R72, 0x1, PT ;  /* 0x000000014800780c */ /* 0x000fe80003f06270 */
[----:B------:R-:W1:Y:S01]  /*4d80*/  LDC.64 R10, c[0x0][0xb18] ;  /* 0x0002c600ff0a7b82 */ /* 0x000e620000000a00 */
[----:B------:R-:W-:Y:S01]  /*4d90*/  PRMT R0, RZ, 0x654, R0 ;  /* 0x00000654ff007816 */ /* 0x000fe20000000000 */
[----:B------:R-:W-:Y:S01]  /*4da0*/  @!PT LDS RZ, [RZ] ;  /* 0x00000000fffff984 */ /* 0x000fe20000000800 */
[----:B------:R-:W-:Y:S01]  /*4db0*/  @!PT LDS RZ, [RZ] ;  /* 0x00000000fffff984 */ /* 0x000fe20000000800 */
[----:B------:R-:W-:Y:S01]  /*4dc0*/  @!PT LDS RZ, [RZ] ;  /* 0x00000000fffff984 */ /* 0x000fe20000000800 */
[----:B------:R-:W-:Y:S01]  /*4dd0*/  @!PT LDS RZ, [RZ] ;  /* 0x00000000fffff984 */ /* 0x000fe20000000800 */
[----:B------:R2:W-:Y:S06]  /*4de0*/  MEMBAR.ALL.CTA ;  /* 0x0000000000007992 */ /* 0x0005ec0000008000 */
[----:B--2---:R-:W2:Y:S01]  /*4df0*/  FENCE.VIEW.ASYNC.S ;  /* 0x00000000000073c6 */ /* 0x004ea20000000000 */
[----:B------:R-:W1:Y:S08]  /*4e00*/  @!P1 LDC R14, c[0x0][0xb20] ;  /* 0x0002c800ff0e9b82 */ /* 0x000e700000000800 */
[----:B------:R-:W1:Y:S01]  /*4e10*/  @!P1 LDC R9, c[0x0][0xb0c] ;  /* 0x0002c300ff099b82 */ /* 0x000e620000000800 */
[----:B--2---:R2:W-:Y:S01]  /*4e20*/  SYNCS.ARRIVE.TRANS64.RED.A1T0 RZ, [R0+URZ], RZ ;  /* 0x000000ff00ff79a7 */ /* 0x0045e200081004ff */
[----:B---3--:R-:W-:Y:S04]  /*4e30*/  LOP3.LUT P4, RZ, R18, 0x1, RZ, 0xc0, !PT ;  /* 0x0000000112ff7812 */ /* 0x008fe8000788c0ff */
[----:B------:R-:W-:Y:S09]  /*4e40*/  P2R R171, PR, RZ, 0x10 ;  /* 0x00000010ffab7803 */ /* 0x000ff20000000000 */
[----:B------:R-:W-:Y:S02]  /*4e50*/  @P4 MOV R77, R16 ;  /* 0x00000010004d4202 */ /* 0x000fe40000000f00 */
[----:B------:R-:W-:Y:S01]  /*4e60*/  @P4 LOP3.LUT R75, R17, 0xffff, RZ, 0xc0, !PT ;  /* 0x0000ffff114b4812 */ /* 0x000fe200078ec0ff */
[----:B--2-4-:R-:W-:Y:S06]  /*4e70*/  @!P0 BRA `(.L_x_81) ;  /* 0x0000000000a48947 */ /* 0x014fec0003800000 */
[----:B------:R-:W-:Y:S01]  /*4e80*/  IMAD.HI.U32 R24, R158, R71, RZ ;  /* 0x000000479e187227 */ /* 0x000fe200078e00ff */
[----:B------:R-:W-:Y:S02]  /*4e90*/  ISETP.NE.AND P0, PT, R70, 0x1, PT ;  /* 0x000000014600780c */ /* 0x000fe40003f05270 */
[----:B------:R-:W-:Y:S01]  /*4ea0*/  ISETP.NE.AND P2, PT, R72, 0x1, PT ;  /* 0x000000014800780c */ /* 0x000fe20003f45270 */
[-C--:B------:R-:W-:Y:S01]  /*4eb0*/  IMAD.HI.U32 R22, R159, R152.reuse, RZ ;  /* 0x000000989f167227 */ /* 0x080fe200078e00ff */
[----:B------:R-:W-:Y:S02]  /*4ec0*/  SHF.R.U32.HI R23, RZ, R157, R24 ;  /* 0x0000009dff177219 */ /* 0x000fe40000011618 */
[----:B------:R-:W-:Y:S01]  /*4ed0*/  ISETP.NE.AND P3, PT, R74, 0x1, PT ;  /* 0x000000014a00780c */ /* 0x000fe20003f65270 */
[----:B------:R-:W-:Y:S01]  /*4ee0*/  IMAD.HI.U32 R28, R75, R71, RZ ;  /* 0x000000474b1c7227 */ /* 0x000fe200078e00ff */
[----:B------:R-:W-:Y:S02]  /*4ef0*/  SHF.R.U32.HI R22, RZ, R153, R22 ;  /* 0x00000099ff167219 */ /* 0x000fe40000011616 */
[----:B------:R-:W-:Y:S01]  /*4f00*/  SEL R3, R158, R23, !P0 ;  /* 0x000000179e037207 */ /* 0x000fe20004000000 */
[----:B------:R-:W-:Y:S01]  /*4f10*/  IMAD.HI.U32 R26, R77, R152, RZ ;  /* 0x000000984d1a7227 */ /* 0x000fe200078e00ff */
[----:B------:R-:W-:Y:S03]  /*4f20*/  SEL R7, R159, R22, !P3 ;  /* 0x000000169f077207 */ /* 0x000fe60005800000 */
[-C--:B------:R-:W-:Y:S01]  /*4f30*/  IMAD.HI.U32 R22, R3, R68.reuse, RZ ;  /* 0x0000004403167227 */ /* 0x080fe200078e00ff */
[----:B------:R-:W-:Y:S03]  /*4f40*/  SHF.R.U32.HI R26, RZ, R153, R26 ;  /* 0x00000099ff1a7219 */ /* 0x000fe6000001161a */
[----:B------:R-:W-:Y:S01]  /*4f50*/  IMAD.HI.U32 R24, R7, R68, RZ ;  /* 0x0000004407187227 */ /* 0x000fe200078e00ff */
[----:B------:R-:W-:Y:S02]  /*4f60*/  @P2 SHF.R.U32.HI R3, RZ, R69, R22 ;  /* 0x00000045ff032219 */ /* 0x000fe40000011616 */
[----:B------:R-:W-:Y:S02]  /*4f70*/  SHF.R.U32.HI R22, RZ, R157, R28 ;  /* 0x0000009dff167219 */ /* 0x000fe4000001161c */
[----:B------:R-:W-:Y:S01]  /*4f80*/  @P2 SHF.R.U32.HI R7, RZ, R69, R24 ;  /* 0x00000045ff072219 */ /* 0x000fe20000011618 */
[C---:B------:R-:W-:Y:S01]  /*4f90*/  IMAD R2, R72.reuse, R3, RZ ;  /* 0x0000000348027224 */ /* 0x040fe200078e02ff */
[----:B------:R-:W-:Y:S02]  /*4fa0*/  SEL R5, R75, R22, !P0 ;  /* 0x000000164b057207 */ /* 0x000fe40004000000 */
[----:B------:R-:W-:Y:S01]  /*4fb0*/  SEL R3, R77, R26, !P3 ;  /* 0x0000001a4d037207 */ /* 0x000fe20005800000 */
[----:B------:R-:W-:Y:S01]  /*4fc0*/  IMAD R4, R72, R7, RZ ;  /* 0x0000000748047224 */ /* 0x000fe200078e02ff */
[C---:B------:R-:W-:Y:S01]  /*4fd0*/  ISETP.GE.AND P0, PT, R5.reuse, R2, PT ;  /* 0x000000020500720c */ /* 0x040fe20003f06270 */
[----:B------:R-:W-:Y:S03]  /*4fe0*/  IMAD.HI.U32 R6, R5, R68, RZ ;  /* 0x0000004405067227 */ /* 0x000fe600078e00ff */
[----:B------:R-:W-:Y:S01]  /*4ff0*/  ISETP.GE.OR P0, PT, R3, R4, P0 ;  /* 0x000000040300720c */ /* 0x000fe20000706670 */
[----:B------:R-:W-:Y:S01]  /*5000*/  IMAD.MOV R4, RZ, RZ, -R3 ;  /* 0x000000ffff047224 */ /* 0x000fe200078e0a03 */
[-C--:B------:R-:W-:Y:S03]  /*5010*/  SHF.R.U32.HI R6, RZ, R69.reuse, R6 ;  /* 0x00000045ff067219 */ /* 0x080fe60000011606 */
[----:B------:R-:W-:Y:S01]  /*5020*/  IMAD R77, R74, R4, R77 ;  /* 0x000000044a4d7224 */ /* 0x000fe200078e024d */
[----:B------:R-:W-:Y:S05]  /*5030*/  SEL R15, R5, R6, !P2 ;  /* 0x00000006050f7207 */ /* 0x000fea0005000000 */
[----:B------:R-:W-:Y:S02]  /*5040*/  IMAD.MOV R6, RZ, RZ, -R15 ;  /* 0x000000ffff067224 */ /* 0x000fe400078e0a0f */
[C---:B------:R-:W-:Y:S04]  /*5050*/  @!P0 IMAD.HI.U32 R2, R3.reuse, R68, RZ ;  /* 0x0000004403028227 */ /* 0x040fe800078e00ff */
[----:B------:R-:W-:Y:S01]  /*5060*/  IMAD R6, R72, R6, R5 ;  /* 0x0000000648067224 */ /* 0x000fe200078e0205 */
[----:B------:R-:W-:Y:S04]  /*5070*/  @!P0 SHF.R.U32.HI R2, RZ, R69, R2 ;  /* 0x00000045ff028219 */ /* 0x000fe80000011602 */
[----:B------:R-:W-:Y:S02]  /*5080*/  @!P0 SEL R0, R3, R2, !P2 ;  /* 0x0000000203008207 */ /* 0x000fe40005000000 */
[----:B------:R-:W-:Y:S02]  /*5090*/  IADD3 R2, PT, PT, -R5, RZ, RZ ;  /* 0x000000ff05027210 */ /* 0x000fe40007ffe1ff */
[----:B------:R-:W-:Y:S01]  /*50a0*/  @!P0 IADD3 R8, PT, PT, R15, -R0, RZ ;  /* 0x800000000f088210 */ /* 0x000fe20007ffe0ff */
[----:B------:R-:W-:Y:S02]  /*50b0*/  @!P0 IMAD R0, R7, R6, R0 ;  /* 0x0000000607008224 */ /* 0x000fe400078e0200 */
[----:B------:R-:W-:Y:S02]  /*50c0*/  IMAD R75, R70, R2, R75 ;  /* 0x00000002464b7224 */ /* 0x000fe400078e024b */
[----:B------:R-:W-:Y:S02]  /*50d0*/  @!P0 IMAD R5, R8, R72, R3 ;  /* 0x0000004808058224 */ /* 0x000fe400078e0203 */
[----:B------:R-:W-:Y:S04]  /*50e0*/  @!P0 IMAD.MOV.U32 R3, RZ, RZ, R0 ;  /* 0x000000ffff038224 */ /* 0x000fe800078e0000 */
[----:B------:R-:W-:Y:S02]  /*50f0*/  IMAD R77, R3, R74, R77 ;  /* 0x0000004a034d7224 */ /* 0x000fe400078e024d */
[----:B------:R-:W-:Y:S07]  /*5100*/  IMAD R75, R5, R70, R75 ;  /* 0x00000046054b7224 */ /* 0x000fee00078e024b */
.L_x_81:
[----:B-1----:R-:W-:Y:S01]  /*5110*/  @!P1 ISETP.NE.AND P0, PT, R10, 0x1, PT ;  /* 0x000000010a00980c */ /* 0x002fe20003f05270 */
[----:B------:R-:W-:Y:S01]  /*5120*/  @!P1 IMAD.HI.U32 R3, R75, R11, RZ ;  /* 0x0000000b4b039227 */ /* 0x000fe200078e00ff */
[----:B------:R-:W-:Y:S01]  /*5130*/  R2UR UR42, R21 ;  /* 0x00000000152a72ca */ /* 0x000fe200000e0000 */
[----:B------:R-:W-:Y:S01]  /*5140*/  BSSY.RECONVERGENT B6, `(.L_x_82) ;  /* 0x0000031000067945 */ /* 0x000fe20003800200 */
[----:B------:R-:W-:Y:S01]  /*5150*/  R2UR UR41, R20 ;  /* 0x00000000142972ca */ /* 0x000fe200000e0000 */
[----:B------:R-:W-:Y:S01]  /*5160*/  @!P1 IMAD.HI.U32 R0, R77, R12, RZ ;  /* 0x0000000c4d009227 */ /* 0x000fe200078e00ff */
[----:B------:R-:W-:Y:S02]  /*5170*/  @!P1 SHF.R.U32.HI R2, RZ, R14, R3 ;  /* 0x0000000eff029219 */ /* 0x000fe40000011603 */
[----:B------:R-:W-:Y:S01]  /*5180*/  @!P1 ISETP.NE.AND P2, PT, R9, 0x1, PT ;  /* 0x000000010900980c */ /* 0x000fe20003f45270 */
[----:B------:R-:W-:Y:S01]  /*5190*/  VIADD R173, R173, 0x1 ;  /* 0x00000001adad7836 */ /* 0x000fe20000000000 */
[----:B------:R-:W-:Y:S02]  /*51a0*/  @!P1 SEL R2, R75, R2, !P0 ;  /* 0x000000024b029207 */ /* 0x000fe40004000000 */
[----:B------:R-:W-:Y:S02]  /*51b0*/  @!P1 SHF.R.U32.HI R0, RZ, R13, R0 ;  /* 0x0000000dff009219 */ /* 0x000fe40000011600 */
[----:B------:R-:W-:Y:S01]  /*51c0*/  LOP3.LUT P0, RZ, R163, 0x3f0, RZ, 0xc0, !PT ;  /* 0x000003f0a3ff7812 */ /* 0x000fe2000780c0ff */
[----:B------:R-:W-:Y:S01]  /*51d0*/  USHF.L.U32 UR42, UR42, 0x7, URZ ;  /* 0x000000072a2a7899 */ /* 0x000fe200080006ff */
[----:B------:R-:W-:Y:S01]  /*51e0*/  @!P1 SEL R3, R77, R0, !P2 ;  /* 0x000000004d039207 */ /* 0x000fe20005000000 */
[----:B------:R-:W-:Y:S01]  /*51f0*/  USHF.L.U32 UR41, UR41, 0x8, URZ ;  /* 0x0000000829297899 */ /* 0x000fe200080006ff */
[----:B------:R-:W-:Y:S03]  /*5200*/  @P4 SHF.R.U32.HI R164, RZ, 0x10, R17 ;  /* 0x00000010ffa44819 */ /* 0x000fe60000011611 */
[----:B------:R-:W-:Y:S02]  /*5210*/  @!P1 IMAD.IADD R0, R2, 0x1, -R3 ;  /* 0x0000000102009824 */ /* 0x000fe400078e0a03 */
[----:B------:R-:W-:Y:S02]  /*5220*/  @!P1 IMAD.IADD R2, R3, 0x1, -R2 ;  /* 0x0000000103029824 */ /* 0x000fe400078e0a02 */
[----:B------:R-:W-:Y:S02]  /*5230*/  @!P1 IMAD R77, R0, R9, R77 ;  /* 0x00000009004d9224 */ /* 0x000fe400078e024d */
[----:B------:R-:W-:Y:S01]  /*5240*/  @!P1 IMAD R75, R2, R10, R75 ;  /* 0x0000000a024b9224 */ /* 0x000fe200078e024b */
[----:B------:R-:W-:Y:S06]  /*5250*/  @!P0 BRA `(.L_x_83) ;  /* 0x00000000007c8947 */ /* 0x000fec0003800000 */
[----:B------:R-:W1:Y:S01]  /*5260*/  LDCU.64 UR8, c[0x4][0x80] ;  /* 0x01001000ff0877ac */ /* 0x000e620008000a00 */
[----:B------:R-:W-:Y:S01]  /*5270*/  MOV R2, 0x0 ;  /* 0x0000000000027802 */ /* 0x000fe20000000f00 */
[----:B------:R-:W-:Y:S02]  /*5280*/  HFMA2 R12, -RZ, RZ, 0, 5.9604644775390625e-08 ;  /* 0x00000001ff0c7431 */ /* 0x000fe400000001ff */
[----:B------:R-:W-:Y:S01]  /*5290*/  IMAD.MOV.U32 R8, RZ, RZ, 0x70 ;  /* 0x00000070ff087424 */ /* 0x000fe200078e00ff */
[----:B------:R2:W3:Y:S01]  /*52a0*/  LDC.64 R14, c[0x4][R2] ;  /* 0x01000000020e7b82 */ /* 0x0004e20000000a00 */
[----:B------:R-:W4:Y:S01]  /*52b0*/  LDCU.64 UR6, c[0x4][0x88] ;  /* 0x01001100ff0677ac */ /* 0x000f220008000a00 */
[----:B------:R-:W-:Y:S01]  /*52c0*/  IMAD.MOV.U32 R13, RZ, RZ, RZ ;  /* 0x000000ffff0d7224 */ /* 0x000fe200078e00ff */
[----:B------:R-:W2:Y:S01]  /*52d0*/  LDCU.64 UR4, c[0x4][0x8] ;  /* 0x01000100ff0477ac */ /* 0x000ea20008000a00 */
[----:B-1----:R-:W-:Y:S01]  /*52e0*/  MOV R5, UR9 ;  /* 0x0000000900057c02 */ /* 0x002fe20008000f00 */
[----:B------:R-:W-:Y:S01]  /*52f0*/  IMAD.U32 R4, RZ, RZ, UR8 ;  /* 0x00000008ff047e24 */ /* 0x000fe2000f8e00ff */
[----:B----4-:R-:W-:Y:S01]  /*5300*/  MOV R7, UR7 ;  /* 0x0000000700077c02 */ /* 0x010fe20008000f00 */
[----:B------:R-:W-:Y:S01]  /*5310*/  IMAD.U32 R6, RZ, RZ, UR6 ;  /* 0x00000006ff067e24 */ /* 0x000fe2000f8e00ff */
[----:B--2---:R-:W-:Y:S01]  /*5320*/  MOV R11, UR5 ;  /* 0x00000005000b7c02 */ /* 0x004fe20008000f00 */
[----:B------:R-:W-:Y:S02]  /*5330*/  IMAD.U32 R10, RZ, RZ, UR4 ;  /* 0x00000004ff0a7e24 */ /* 0x000fe4000f8e00ff */
[----:B------:R-:W-:Y:S07]  /*5340*/  LEPC R20, `(.L_x_84) ;  /* 0x000000001014794e */ /* 0x000fee0000000000 */
[----:B---3-5:R-:W-:Y:S05]  /*5350*/  CALL.ABS.NOINC R14 ;  /* 0x000000000e007343 */ /* 0x028fea0003c00000 */
.L_x_84:
[----:B------:R-:W1:Y:S01]  /*5360*/  LDCU.64 UR8, c[0x4][0x80] ;  /* 0x01001000ff0877ac */ /* 0x000e620008000a00 */
[----:B------:R-:W2:Y:S01]  /*5370*/  LDC.64 R2, c[0x4][R2] ;  /* 0x0100000002027b82 */ /* 0x000ea20000000a00 */
[----:B------:R-:W-:Y:S02]  /*5380*/  HFMA2 R12, -RZ, RZ, 0, 5.9604644775390625e-08 ;  /* 0x00000001ff0c7431 */ /* 0x000fe400000001ff */
[----:B------:R-:W-:Y:S02]  /*5390*/  IMAD.MOV.U32 R8, RZ, RZ, 0x70 ;  /* 0x00000070ff087424 */ /* 0x000fe400078e00ff */
[----:B------:R-:W-:Y:S01]  /*53a0*/  IMAD.MOV.U32 R13, RZ, RZ, RZ ;  /* 0x000000ffff0d7224 */ /* 0x000fe200078e00ff */
[----:B------:R-:W3:Y:S01]  /*53b0*/  LDCU.64 UR6, c[0x4][0x88] ;  /* 0x01001100ff0677ac */ /* 0x000ee20008000a00 */
[----:B------:R-:W4:Y:S01]  /*53c0*/  LDCU.64 UR4, c[0x4][0x8] ;  /* 0x01000100ff0477ac */ /* 0x000f220008000a00 */
[----:B-1----:R-:W-:Y:S02]  /*53d0*/  MOV R4, UR8 ;  /* 0x0000000800047c02 */ /* 0x002fe40008000f00 */
[----:B------:R-:W-:Y:S02]  /*53e0*/  MOV R5, UR9 ;  /* 0x0000000900057c02 */ /* 0x000fe40008000f00 */
[----:B---3--:R-:W-:Y:S01]  /*53f0*/  MOV R7, UR7 ;  /* 0x0000000700077c02 */ /* 0x008fe20008000f00 */
[----:B------:R-:W-:Y:S01]  /*5400*/  IMAD.U32 R6, RZ, RZ, UR6 ;  /* 0x00000006ff067e24 */ /* 0x000fe2000f8e00ff */
[----:B----4-:R-:W-:Y:S01]  /*5410*/  MOV R11, UR5 ;  /* 0x00000005000b7c02 */ /* 0x010fe20008000f00 */
[----:B------:R-:W-:Y:S02]  /*5420*/  IMAD.U32 R10, RZ, RZ, UR4 ;  /* 0x00000004ff0a7e24 */ /* 0x000fe4000f8e00ff */
[----:B------:R-:W-:Y:S07]  /*5430*/  LEPC R20, `(.L_x_83) ;  /* 0x000000001014794e */ /* 0x000fee0000000000 */
[----:B--2---:R-:W-:Y:S05]  /*5440*/  CALL.ABS.NOINC R2 ;  /* 0x0000000002007343 */ /* 0x004fea0003c00000 */
.L_x_83:
[----:B------:R-:W-:Y:S05]  /*5450*/  BSYNC.RECONVERGENT B6 ;  /* 0x0000000000067941 */ /* 0x000fea0003800200 */
.L_x_82:
[----:B------:R-:W-:Y:S01]  /*5460*/  ISETP.NE.U32.AND P4, PT, R150, RZ, PT ;  /* 0x000000ff9600720c */ /* 0x000fe20003f85070 */
[----:B------:R-:W-:Y:S01]  /*5470*/  UISETP.NE.AND UP2, UPT, UR50, URZ, UPT ;  /* 0x000000ff3200728c */ /* 0x000fe2000bf45270 */
[----:B------:R-:W-:Y:S01]  /*5480*/  ISETP.NE.U32.AND P2, PT, RZ, UR38, PT ;  /* 0x00000026ff007c0c */ /* 0x000fe2000bf45070 */
[----:B------:R-:W-:Y:S01]  /*5490*/  UISETP.NE.U32.AND UP1, UPT, UR46, URZ, UPT ;  /* 0x000000ff2e00728c */ /* 0x000fe2000bf25070 */
[----:B------:R-:W-:Y:S01]  /*54a0*/  ISETP.NE.AND.EX P4, PT, R151, RZ, PT, P4 ;  /* 0x000000ff9700720c */ /* 0x000fe20003f85340 */
[----:B------:R-:W-:Y:S01]  /*54b0*/  UPLOP3.LUT UP0, UPT, UPT, UPT, UPT, 0x40, 0x4 ;  /* 0x000000000004789c */ /* 0x000fe20003f0e870 */
[----:B------:R-:W-:Y:S01]  /*54c0*/  ISETP.NE.AND.EX P2, PT, RZ, UR39, PT, P2 ;  /* 0x00000027ff007c0c */ /* 0x000fe2000bf45320 */
[----:B------:R-:W-:Y:S01]  /*54d0*/  UISETP.NE.AND.EX UP1, UPT, UR47, URZ, UPT, UP1 ;  /* 0x000000ff2f00728c */ /* 0x000fe2000bf25310 */
[----:B------:R-:W-:Y:S04]  /*54e0*/  PLOP3.LUT P1, PT, PT, PT, UP2, 0x80, 0x8 ;  /* 0x000000000008781c */ /* 0x000fe80003f2f028 */
[----:B------:R-:W-:Y:S06]  /*54f0*/  @UP2 UPLOP3.LUT UP0, UPT, UPT, UPT, UP1, 0x80, 0x8 ;  /* 0x000000000008289c */ /* 0x000fec0003f0f010 */
[----:B------:R-:W-:Y:S01]  /*5500*/  PLOP3.LUT P0, PT, PT, PT, UP0, 0x80, 0x8 ;  /* 0x000000000008781c */ /* 0x000fe20003f0f008 */
[----:B------:R-:W-:Y:S01]  /*5510*/  @!UPT UIADD3 URZ, UPT, UPT, URZ, URZ, URZ ;  /* 0x000000fffffff290 */ /* 0x000fe2000fffe0ff */
[----:B------:R-:W-:Y:S11]  /*5520*/  BRA.U !UP1, `(.L_x_85) ;  /* 0x0000000109387547 */ /* 0x000ff6000b800000 */
[----:B------:R-:W-:Y:S01]  /*5530*/  UISETP.NE.U32.AND UP0, UPT, UR38, URZ, UPT ;  /* 0x000000ff2600728c */ /* 0x000fe2000bf05070 */
[----:B------:R-:W-:Y:S02]  /*5540*/  HFMA2 R0, -RZ, RZ, 0, 5.9604644775390625e-08 ;  /* 0x00000001ff007431 */ /* 0x000fe400000001ff */
[----:B------:R-:W-:Y:S01]  /*5550*/  IMAD.MOV.U32 R155, RZ, RZ, 0x1 ;  /* 0x00000001ff9b7424 */ /* 0x000fe200078e00ff */
[----:B------:R-:W-:Y:S06]  /*5560*/  UISETP.NE.AND.EX UP0, UPT, UR39, URZ, UPT, UP0 ;  /* 0x000000ff2700728c */ /* 0x000fec000bf05300 */
[----:B------:R-:W-:Y:S05]  /*5570*/  PLOP3.LUT P3, PT, PT, PT, UP0, 0x80, 0x8 ;  /* 0x000000000008781c */ /* 0x000fea0003f6f008 */
[----:B------:R-:W1:Y:S01]  /*5580*/  @UP0 LDCU.64 UR6, c[0x0][0x888] ;  /* 0x00011100ff0607ac */ /* 0x000e620008000a00 */
[----:B------:R-:W-:Y:S07]  /*5590*/  @UP0 UIMAD UR4, UR44, UR46, URZ ;  /* 0x0000002e2c0402a4 */ /* 0x000fee000f8e02ff */
[----:B------:R-:W-:Y:S01]  /*55a0*/  @!P3 PRMT R155, R0, 0x7610, R155 ;  /* 0x00007610009bb816 */ /* 0x000fe2000000009b */
[----:B-1----:R-:W-:Y:S03]  /*55b0*/  @UP0 UIMAD.WIDE UR6, UR4, 0x4, UR6 ;  /* 0x00000004040608a5 */ /* 0x002fe6000f8e0206 */
[----:B------:R-:W1:Y:S03]  /*55c0*/  @!UP0 LDCU UR4, c[0x0][0x880] ;  /* 0x00011000ff0487ac */ /* 0x000e660008000800 */
[----:B------:R-:W-:Y:S01]  /*55d0*/  IMAD.U32 R2, RZ, RZ, UR6 ;  /* 0x00000006ff027e24 */ /* 0x000fe2000f8e00ff */
[----:B------:R-:W-:Y:S05]  /*55e0*/  MOV R3, UR7 ;  /* 0x0000000700037c02 */ /* 0x000fea0008000f00 */
[----:B-----5:R2:W5:Y:S02]  /*55f0*/  @P3 LDG.E R81, desc[UR48][R2.64] ;  /* 0x0000003002513981 */ /* 0x020564000c1e1900 */
[----:B-12---:R-:W-:Y:S02]  /*5600*/  @!P3 IMAD.U32 R81, RZ, RZ, UR4 ;  /* 0x00000004ff51be24 */ /* 0x006fe4000f8e00ff */
.L_x_85:
[----:B------:R-:W-:Y:S05]  /*5610*/  @!P4 BRA `(.L_x_86) ;  /* 0x000000000020c947 */ /* 0x000fea0003800000 */
[----:B------:R-:W-:Y:S04]  /*5620*/  ISETP.NE.U32.AND P3, PT, R148, RZ, PT ;  /* 0x000000ff9400720c */ /* 0x000fe80003f65070 */
[----:B------:R-:W-:Y:S11]  /*5630*/  ISETP.NE.AND.EX P3, PT, R149, RZ, PT, P3 ;  /* 0x000000ff9500720c */ /* 0x000ff60003f65330 */
[----:B------:R-:W-:Y:S02]  /*5640*/  @!UPT UIADD3 URZ, UPT, UPT, URZ, URZ, URZ ;  /* 0x000000fffffff290 */ /* 0x000fe4000fffe0ff */
[----:B------:R-:W1:Y:S01]  /*5650*/  @P3 LDC.64 R2, c[0x0][0x8a8] ;  /* 0x00022a00ff023b82 */ /* 0x000e620000000a00 */
[----:B------:R-:W-:Y:S04]  /*5660*/  @P3 IMAD R0, R150, UR44, RZ ;  /* 0x0000002c96003c24 */ /* 0x000fe8000f8e02ff */
[----:B-1----:R-:W-:Y:S05]  /*5670*/  @P3 IMAD.WIDE R2, R0, 0x4, R2 ;  /* 0x0000000400023825 */ /* 0x002fea00078e0202 */
[----:B-----5:R1:W5:Y:S02]  /*5680*/  @P3 LDG.E R78, desc[UR48][R2.64] ;  /* 0x00000030024e3981 */ /* 0x020364000c1e1900 */
[----:B-1----:R-:W2:Y:S02]  /*5690*/  @!P3 LDC R78, c[0x0][0x8a0] ;  /* 0x00022800ff4ebb82 */ /* 0x002ea40000000800 */
.L_x_86:
[----:B-----5:R-:W-:Y:S01]  /*56a0*/  FSETP.NEU.AND P3, PT, R81, RZ, PT ;  /* 0x000000ff5100720b */ /* 0x020fe20003f6d000 */
[----:B------:R-:W-:Y:S01]  /*56b0*/  IMAD.SHL.U32 R182, R160, 0x2, RZ ;  /* 0x00000002a0b67824 */ /* 0x000fe200078e00ff */
[----:B------:R-:W-:Y:S01]  /*56c0*/  SEL R3, RZ, 0xffffffff, P2 ;  /* 0xffffffffff037807 */ /* 0x000fe20001000000 */
[----:B------:R-:W-:Y:S01]  /*56d0*/  IMAD.SHL.U32 R100, R168, 0x10, RZ ;  /* 0x00000010a8647824 */ /* 0x000fe200078e00ff */
[----:B------:R-:W-:Y:S01]  /*56e0*/  @P1 LOP3.LUT P2, RZ, R155, 0xff, RZ, 0xc0, !PT ;  /* 0x000000ff9bff1812 */ /* 0x000fe2000784c0ff */
[----:B------:R-:W-:Y:S01]  /*56f0*/  VIADD R181, R182, UR36 ;  /* 0x00000024b6b57c36 */ /* 0x000fe20008000000 */
[----:B------:R-:W-:Y:S01]  /*5700*/  @P1 SEL R2, RZ, 0xffffffff, P3 ;  /* 0xffffffffff021807 */ /* 0x000fe20001800000 */
[----:B------:R-:W-:Y:S01]  /*5710*/  IMAD.MOV.U32 R108, RZ, RZ, -0x10 ;  /* 0xfffffff0ff6c7424 */ /* 0x000fe200078e00ff */
[----:B------:R-:W-:Y:S01]  /*5720*/  LOP3.LUT R167, R167, 0x1, RZ, 0x3c, !PT ;  /* 0x00000001a7a77812 */ /* 0x000fe200078e3cff */
[----:B------:R-:W-:Y:S01]  /*5730*/  IMAD.SHL.U32 R102, R169, 0x10, RZ ;  /* 0x00000010a9667824 */ /* 0x000fe200078e00ff */
[----:B------:R-:W-:Y:S01]  /*5740*/  @P0 SEL R2, R3, R2, !P2 ;  /* 0x0000000203020207 */ /* 0x000fe20005000000 */
[C---:B------:R-:W-:Y:S01]  /*5750*/  IMAD.IADD R177, R181.reuse, 0x1, R100 ;  /* 0x00000001b5b17824 */ /* 0x040fe200078e0264 */
[----:B------:R-:W-:Y:S01]  /*5760*/  LEA R87, R76, UR36, 0x3 ;  /* 0x000000244c577c11 */ /* 0x000fe2000f8e18ff */
[----:B------:R-:W-:Y:S01]  /*5770*/  IMAD.IADD R180, R181, 0x1, R102 ;  /* 0x00000001b5b47824 */ /* 0x000fe200078e0266 */
[----:B------:R-:W-:Y:S01]  /*5780*/  @P1 LOP3.LUT R2, R2, 0x1, RZ, 0xc0, !PT ;  /* 0x0000000102021812 */ /* 0x000fe200078ec0ff */
[----:B------:R-:W-:Y:S01]  /*5790*/  IMAD.IADD R175, R102, 0x1, R177 ;  /* 0x0000000166af7824 */ /* 0x000fe200078e02b1 */
[----:B------:R-:W-:Y:S01]  /*57a0*/  SHF.L.U32 R0, R166, 0x1f, RZ ;  /* 0x0000001fa6007819 */ /* 0x000fe200000006ff */
[----:B------:R-:W-:Y:S01]  /*57b0*/  BSSY B1, `(.L_x_87) ;  /* 0x000004a000017945 */ /* 0x000fe20003800000 */
[----:B------:R-:W-:Y:S01]  /*57c0*/  ISETP.NE.U32.OR P4, PT, R2, 0x1, !P1 ;  /* 0x000000010200780c */ /* 0x000fe20004f85470 */
[----:B------:R-:W-:Y:S01]  /*57d0*/  IMAD.MOV.U32 R103, RZ, RZ, 0x1 ;  /* 0x00000001ff677424 */ /* 0x000fe200078e00ff */
[----:B------:R-:W-:Y:S01]  /*57e0*/  PLOP3.LUT P2, PT, PT, PT, UP1, 0x80, 0x8 ;  /* 0x000000000008781c */ /* 0x000fe20003f4f018 */
[----:B------:R-:W-:Y:S01]  /*57f0*/  IMAD R80, R76, 0x100, R79 ;  /* 0x000001004c507824 */ /* 0x000fe200078e024f */
[----:B------:R-:W-:Y:S01]  /*5800*/  SEL R2, RZ, 0xffffffff, P3 ;  /* 0xffffffffff027807 */ /* 0x000fe20001800000 */
[----:B------:R-:W-:Y:S01]  /*5810*/  IMAD.MOV.U32 R101, RZ, RZ, RZ ;  /* 0x000000ffff657224 */ /* 0x000fe200078e00ff */
[----:B------:R-:W-:Y:S02]  /*5820*/  LOP3.LUT P3, R172, R155, 0xff, RZ, 0xc0, !PT ;  /* 0x000000ff9bac7812 */ /* 0x000fe4000786c0ff */
[----:B------:R-:W-:Y:S02]  /*5830*/  CS2R R146, SRZ ;  /* 0x0000000000927805 */ /* 0x000fe4000001ff00 */
[----:B------:R-:W-:Y:S02]  /*5840*/  P2R R179, PR, RZ, 0x10 ;  /* 0x00000010ffb37803 */ /* 0x000fe40000000000 */
[----:B------:R-:W-:Y:S02]  /*5850*/  CS2R R144, SRZ ;  /* 0x0000000000907805 */ /* 0x000fe4000001ff00 */
[----:B------:R-:W-:Y:S02]  /*5860*/  CS2R R138, SRZ ;  /* 0x00000000008a7805 */ /* 0x000fe4000001ff00 */
[----:B------:R-:W-:Y:S02]  /*5870*/  CS2R R136, SRZ ;  /* 0x0000000000887805 */ /* 0x000fe4000001ff00 */
[----:B------:R-:W-:Y:S02]  /*5880*/  CS2R R130, SRZ ;  /* 0x0000000000827805 */ /* 0x000fe4000001ff00 */
[----:B------:R-:W-:Y:S02]  /*5890*/  @P4 SHF.L.U32 R4, R167, 0x1f, RZ ;  /* 0x0000001fa7044819 */ /* 0x000fe400000006ff */
[----:B------:R-:W-:Y:S02]  /*58a0*/  CS2R R128, SRZ ;  /* 0x0000000000807805 */ /* 0x000fe4000001ff00 */
[----:B------:R-:W-:Y:S02]  /*58b0*/  @P2 SEL R2, R3, R2, !P3 ;  /* 0x0000000203022207 */ /* 0x000fe40005800000 */
[----:B------:R-:W-:Y:S01]  /*58c0*/  CS2R R122, SRZ ;  /* 0x00000000007a7805 */ /* 0x000fe2000001ff00 */
[----:B------:R-:W1:Y:S01]  /*58d0*/  @P4 SYNCS.PHASECHK.TRANS64.TRYWAIT P1, [UR36+0x30], R4 ;  /* 0x00003004ff0045a7 */ /* 0x000e620008021124 */
[----:B------:R-:W-:Y:S02]  /*58e0*/  CS2R R120, SRZ ;  /* 0x0000000000787805 */ /* 0x000fe4000001ff00 */
[----:B------:R-:W-:Y:S02]  /*58f0*/  LOP3.LUT R2, R2, 0x1, RZ, 0xc0, !PT ;  /* 0x0000000102027812 */ /* 0x000fe400078ec0ff */
[----:B------:R-:W-:Y:S02]  /*5900*/  CS2R R114, SRZ ;  /* 0x0000000000727805 */ /* 0x000fe4000001ff00 */
[----:B------:R-:W-:Y:S02]  /*5910*/  CS2R R112, SRZ ;  /* 0x0000000000707805 */ /* 0x000fe4000001ff00 */
[----:B------:R-:W-:Y:S02]  /*5920*/  CS2R R106, SRZ ;  /* 0x00000000006a7805 */ /* 0x000fe4000001ff00 */
[----:B------:R-:W-:Y:S02]  /*5930*/  ISETP.NE.U32.AND P2, PT, R2, 0x1, PT ;  /* 0x000000010200780c */ /* 0x000fe40003f45070 */
[----:B------:R-:W-:Y:S02]  /*5940*/  CS2R R104, SRZ ;  /* 0x0000000000687805 */ /* 0x000fe4000001ff00 */
[----:B------:R-:W-:Y:S02]  /*5950*/  CS2R R98, SRZ ;  /* 0x0000000000627805 */ /* 0x000fe4000001ff00 */
[----:B------:R-:W-:Y:S02]  /*5960*/  CS2R R96, SRZ ;  /* 0x0000000000607805 */ /* 0x000fe4000001ff00 */
[----:B------:R-:W-:Y:S02]  /*5970*/  P2R R109, PR, RZ, 0x4 ;  /* 0x00000004ff6d7803 */ /* 0x000fe40000000000 */
[----:B------:R-:W-:Y:S02]  /*5980*/  CS2R R90, SRZ ;  /* 0x00000000005a7805 */ /* 0x000fe4000001ff00 */
[----:B------:R-:W-:Y:S02]  /*5990*/  ISETP.NE.U32.AND P2, PT, R161, 0x1, PT ;  /* 0x00000001a100780c */ /* 0x000fe40003f45070 */
[----:B------:R-:W-:Y:S01]  /*59a0*/  CS2R R88, SRZ ;  /* 0x0000000000587805 */ /* 0x000fe2000001ff00 */
[----:B------:R3:W4:Y:S01]  /*59b0*/  SYNCS.PHASECHK.TRANS64.TRYWAIT P0, [R87+URZ+0xa0], R0 ;  /* 0x0000a000570075a7 */ /* 0x00072200080011ff */
[----:B------:R-:W-:Y:S05]  /*59c0*/  SEL R108, R108, 0x10, !P2 ;  /* 0x000000106c6c7807 */ /* 0x000fea0005000000 */
[----:B------:R-:W-:Y:S02]  /*59d0*/  IMAD.IADD R181, R181, 0x1, R108 ;  /* 0x00000001b5b57824 */ /* 0x000fe400078e026c */
[C---:B------:R-:W-:Y:S02]  /*59e0*/  IMAD.IADD R178, R108.reuse, 0x1, R180 ;  /* 0x000000016cb27824 */ /* 0x040fe400078e02b4 */
[C---:B------:R-:W-:Y:S02]  /*59f0*/  IMAD.IADD R176, R108.reuse, 0x1, R177 ;  /* 0x000000016cb07824 */ /* 0x040fe400078e02b1 */
[----:B------:R-:W-:Y:S01]  /*5a00*/  IMAD.IADD R174, R108, 0x1, R175 ;  /* 0x000000016cae7824 */ /* 0x000fe200078e02af */
[----:B-1----:R-:W-:Y:S01]  /*5a10*/  @P4 SEL R103, RZ, 0x1, !P1 ;  /* 0x00000001ff674807 */ /* 0x002fe20004800000 */
[----:B---3--:R-:W-:Y:S06]  /*5a20*/  @!P4 BRA `(.L_x_88) ;  /* 0x000000000088c947 */ /* 0x008fec0003800000 */
[----:B------:R-:W-:Y:S01]  /*5a30*/  IMAD.MOV.U32 R147, RZ, RZ, RZ ;  /* 0x000000ffff937224 */ /* 0x000fe200078e00ff */
[----:B------:R-:W-:Y:S01]  /*5a40*/  ISETP.NE.AND P1, PT, R103, RZ, PT ;  /* 0x000000ff6700720c */ /* 0x000fe20003f25270 */
[----:B------:R-:W-:Y:S01]  /*5a50*/  BSSY B0, `(.L_x_89) ;  /* 0x0000014000007945 */ /* 0x000fe20003800000 */
[----:B------:R-:W-:Y:S02]  /*5a60*/  CS2R R90, SRZ ;  /* 0x00000000005a7805 */ /* 0x000fe4000001ff00 */
        /* <DEDUP_REMOVED lines=13> */
[----:B------:R-:W-:Y:S01]  /*5b40*/  CS2R R144, SRZ ;  /* 0x0000000000907805 */ /* 0x000fe2000001ff00 */
[----:B------:R-:W-:Y:S06]  /*5b50*/  @P1 BRA `(.L_x_90) ;  /* 0x00000000000c1947 */ /* 0x000fec0003800000 */
[----:B------:R-:W-:Y:S04]  /*5b60*/  SHF.L.U32 R3, R167, 0x1f, RZ ;  /* 0x0000001fa7037819 */ /* 0x000fe800000006ff */
[----:B------:R-:W1:Y:S02]  /*5b70*/  SYNCS.PHASECHK.TRANS64.TRYWAIT P1, [UR36+0x30], R3 ;  /* 0x00003003ff0075a7 */ /* 0x000e640008021124 */
[----:B-1----:R-:W-:Y:S05]  /*5b80*/  @!P1 BRA `(.L_x_91) ;  /* 0x0000005800d49947 */ /* 0x002fea0003800000 */
.L_x_90:
[----:B------:R-:W-:Y:S05]  /*5b90*/  BSYNC B0 ;  /* 0x0000000000007941 */ /* 0x000fea0003800000 */
.L_x_89:
[----:B------:R-:W-:Y:S01]  /*5ba0*/  ISETP.NE.AND P1, PT, R109, RZ, PT ;  /* 0x000000ff6d00720c */ /* 0x000fe20003f25270 */
[----:B------:R-:W-:Y:S11]  /*5bb0*/  HFMA2 R101, -RZ, RZ, 0, 5.9604644775390625e-08 ;  /* 0x00000001ff657431 */ /* 0x000ff600000001ff */
[----:B------:R-:W-:Y:S01]  /*5bc0*/  @!UPT UIADD3 URZ, UPT, UPT, URZ, URZ, URZ ;  /* 0x000000fffffff290 */ /* 0x000fe2000fffe0ff */
[----:B------:R3:W1:Y:S04]  /*5bd0*/  @P1 LDS.128 R88, [R182+UR36+0x400] ;  /* 0x00040024b6581984 */ /* 0x0006680008000c00 */
[----:B------:R3:W1:Y:S04]  /*5be0*/  @P1 LDS.128 R96, [R181+0x400] ;  /* 0x00040000b5601984 */ /* 0x0006680000000c00 */
[----:B------:R3:W1:Y:S04]  /*5bf0*/  @P1 LDS.128 R104, [R180+0x400] ;  /* 0x00040000b4681984 */ /* 0x0006680000000c00 */
[----:B------:R3:W1:Y:S04]  /*5c00*/  @P1 LDS.128 R112, [R178+0x400] ;  /* 0x00040000b2701984 */ /* 0x0006680000000c00 */
[----:B------:R3:W1:Y:S04]  /*5c10*/  @P1 LDS.128 R120, [R177+0x400] ;  /* 0x00040000b1781984 */ /* 0x0006680000000c00 */
[----:B------:R3:W1:Y:S04]  /*5c20*/  @P1 LDS.128 R128, [R176+0x400] ;  /* 0x00040000b0801984 */ /* 0x0006680000000c00 */
[----:B------:R3:W1:Y:S04]  /*5c30*/  @P1 LDS.128 R136, [R175+0x400] ;  /* 0x00040000af881984 */ /* 0x0006680000000c00 */
[----:B------:R3:W1:Y:S02]  /*5c40*/  @P1 LDS.128 R144, [R174+0x400] ;  /* 0x00040000ae901984 */ /* 0x0006640000000c00 */
.L_x_88:
[----:B------:R-:W-:Y:S05]  /*5c50*/  BSYNC B1 ;  /* 0x0000000000017941 */ /* 0x000fea0003800000 */
.L_x_87:
[----:B-1----:R-:W-:Y:S04]  /*5c60*/  SHF.R.U32.HI R3, RZ, 0x15, R80 ;  /* 0x00000015ff037819 */ /* 0x002fe80000011650 */
[----:B------:R-:W-:Y:S01]  /*5c70*/  LOP3.LUT P1, RZ, R3, 0x3, R162, 0x48, !PT ;  /* 0x0000000303ff7812 */ /* 0x000fe200078248a2 */
[----:B------:R-:W-:Y:S01]  /*5c80*/  @!UPT UIADD3 URZ, UPT, UPT, URZ, URZ, URZ ;  /* 0x000000fffffff290 */ /* 0x000fe2000fffe0ff */
[----:B----4-:R-:W-:Y:S11]  /*5c90*/  @P0 BRA `(.L_x_92) ;  /* 0x0000000000080947 */ /* 0x010ff60003800000 */
[----:B------:R-:W1:Y:S02]  /*5ca0*/  SYNCS.PHASECHK.TRANS64.TRYWAIT P0, [R87+URZ+0xa0], R0 ;  /* 0x0000a000570075a7 */ /* 0x000e6400080011ff */
[----:B-1----:R-:W-:Y:S05]  /*5cb0*/  @!P0 BRA `(.L_x_93) ;  /* 0x0000005800a08947 */ /* 0x002fea0003800000 */
.L_x_92:
[----:B------:R-:W-:Y:S05]  /*5cc0*/  @!P1 BRA `(.L_x_94) ;  /* 0x0000000000409947 */ /* 0x000fea0003800000 */
[----:B------:R-:W4:Y:S01]  /*5cd0*/  LDCU.64 UR8, c[0x4][0x70] ;  /* 0x01000e00ff0877ac */ /* 0x000f220008000a00 */
[----:B------:R-:W-:Y:S01]  /*5ce0*/  MOV R3, 0x0 ;  /* 0x0000000000037802 */ /* 0x000fe20000000f00 */
[----:B------:R-:W-:Y:S02]  /*5cf0*/  HFMA2 R12, -RZ, RZ, 0, 5.9604644775390625e-08 ;  /* 0x00000001ff0c7431 */ /* 0x000fe400000001ff */
[----:B------:R-:W-:Y:S02]  /*5d00*/  IMAD.MOV.U32 R8, RZ, RZ, 0x192 ;  /* 0x00000192ff087424 */ /* 0x000fe400078e00ff */
[----:B------:R-:W-:Y:S01]  /*5d10*/  IMAD.MOV.U32 R13, RZ, RZ, RZ ;  /* 0x000000ffff0d7224 */ /* 0x000fe200078e00ff */
[----:B------:R-:W5:Y:S01]  /*5d20*/  LDCU.64 UR6, c[0x4][0x78] ;  /* 0x01000f00ff0677ac */ /* 0x000f620008000a00 */
[----:B------:R-:W1:Y:S01]  /*5d30*/  LDC.64 R2, c[0x4][R3] ;  /* 0x0100000003027b82 */ /* 0x000e620000000a00 */
[----:B------:R-:W2:Y:S01]  /*5d40*/  LDCU.64 UR4, c[0x4][0x10] ;  /* 0x01000200ff0477ac */ /* 0x000ea20008000a00 */
[----:B----4-:R-:W-:Y:S01]  /*5d50*/  MOV R5, UR9 ;  /* 0x0000000900057c02 */ /* 0x010fe20008000f00 */
[----:B------:R-:W-:Y:S01]  /*5d60*/  IMAD.U32 R4, RZ, RZ, UR8 ;  /* 0x00000008ff047e24 */ /* 0x000fe2000f8e00ff */
[----:B-----5:R-:W-:Y:S01]  /*5d70*/  MOV R7, UR7 ;  /* 0x0000000700077c02 */ /* 0x020fe20008000f00 */
[----:B------:R-:W-:Y:S01]  /*5d80*/  IMAD.U32 R6, RZ, RZ, UR6 ;  /* 0x00000006ff067e24 */ /* 0x000fe2000f8e00ff */
[----:B--2---:R-:W-:Y:S01]  /*5d90*/  MOV R11, UR5 ;  /* 0x00000005000b7c02 */ /* 0x004fe20008000f00 */
[----:B------:R-:W-:Y:S02]  /*5da0*/  IMAD.U32 R10, RZ, RZ, UR4 ;  /* 0x00000004ff0a7e24 */ /* 0x000fe4000f8e00ff */
[----:B------:R-:W-:Y:S07]  /*5db0*/  LEPC R20, `(.L_x_94) ;  /* 0x000000001014794e */ /* 0x000fee0000000000 */
[----:B-1-3--:R-:W-:Y:S05]  /*5dc0*/  CALL.ABS.NOINC R2 ;  /* 0x0000000002007343 */ /* 0x00afea0003c00000 */
.L_x_94:
[----:B------:R-:W-:Y:S01]  /*5dd0*/  SHF.L.U32 R82, R88, 0x10, RZ ;  /* 0x0000001058527819 */ /* 0x000fe200000006ff */
[----:B------:R-:W-:Y:S05]  /*5de0*/  WARPSYNC.ALL ;  /* 0x0000000000007948 */ /* 0x000fea0003800000 */
[----:B------:R-:W-:Y:S01]  /*5df0*/  R2UR UR4, R80 ;  /* 0x00000000500472ca */ /* 0x000fe200000e0000 */
[----:B------:R-:W-:Y:S01]  /*5e00*/  BSSY.RECONVERGENT B0, `(.L_x_95) ;  /* 0x00000fc000007945 */ /* 0x000fe20003800200 */
[----:B------:R-:W-:Y:S02]  /*5e10*/  LOP3.LUT R83, R88, 0xffff0000, RZ, 0xc0, !PT ;  /* 0xffff000058537812 */ /* 0x000fe400078ec0ff */
[----:B------:R-:W-:Y:S02]  /*5e20*/  LOP3.LUT R84, R89, 0xffff0000, RZ, 0xc0, !PT ;  /* 0xffff000059547812 */ /* 0x000fe400078ec0ff */
[C---:B------:R-:W-:Y:S02]  /*5e30*/  SHF.L.U32 R85, R107.reuse, 0x10, RZ ;  /* 0x000000106b557819 */ /* 0x040fe400000006ff */
[----:B------:R-:W-:Y:S02]  /*5e40*/  LOP3.LUT R86, R107, 0xffff0000, RZ, 0xc0, !PT ;  /* 0xffff00006b567812 */ /* 0x000fe400078ec0ff */
[----:B------:R-:W-:Y:S03]  /*5e50*/  ISETP.NE.AND P0, PT, R170, RZ, PT ;  /* 0x000000ffaa00720c */ /* 0x000fe60003f05270 */
[----:B------:R-:W1:Y:S02]  /*5e60*/  LDTM.x64 R4, tmem[UR4] ;  /* 0x00000004000479ee */ /* 0x000e640008340000 */
[C---:B-12---:R-:W-:Y:S01]  /*5e70*/  FMUL R0, R78.reuse, R4 ;  /* 0x000000044e007220 */ /* 0x046fe20000400000 */
[C---:B------:R-:W-:Y:S01]  /*5e80*/  FMUL R2, R78.reuse, R5 ;  /* 0x000000054e027220 */ /* 0x040fe20000400000 */
[C---:B------:R-:W-:Y:S01]  /*5e90*/  FMUL R3, R78.reuse, R6 ;  /* 0x000000064e037220 */ /* 0x040fe20000400000 */
[----:B------:R-:W-:Y:S01]  /*5ea0*/  FMUL R7, R78, R7 ;  /* 0x000000074e077220 */ /* 0x000fe20000400000 */
[----:B------:R-:W-:Y:S01]  /*5eb0*/  FFMA R0, R81, R82, R0 ;  /* 0x0000005251007223 */ /* 0x000fe20000000000 */
[----:B------:R-:W-:Y:S01]  /*5ec0*/  SHF.L.U32 R82, R89, 0x10, RZ ;  /* 0x0000001059527819 */ /* 0x000fe200000006ff */
[C---:B------:R-:W-:Y:S01]  /*5ed0*/  FFMA R2, R81.reuse, R83, R2 ;  /* 0x0000005351027223 */ /* 0x040fe20000000002 */
[----:B------:R-:W-:Y:S01]  /*5ee0*/  SHF.L.U32 R83, R90, 0x10, RZ ;  /* 0x000000105a537819 */ /* 0x000fe200000006ff */
[C---:B------:R-:W-:Y:S01]  /*5ef0*/  FMUL R4, R78.reuse, R8 ;  /* 0x000000084e047220 */ /* 0x040fe20000400000 */
[----:B------:R-:W-:Y:S01]  /*5f00*/  FMUL R5, R78, R9 ;  /* 0x000000094e057220 */ /* 0x000fe20000400000 */
[C---:B------:R-:W-:Y:S01]  /*5f10*/  FFMA R3, R81.reuse, R82, R3 ;  /* 0x0000005251037223 */ /* 0x040fe20000000003 */
[----:B------:R-:W-:Y:S01]  /*5f20*/  LOP3.LUT R82, R90, 0xffff0000, RZ, 0xc0, !PT ;  /* 0xffff00005a527812 */ /* 0x000fe200078ec0ff */
[----:B------:R-:W-:Y:S01]  /*5f30*/  FFMA R7, R81, R84, R7 ;  /* 0x0000005451077223 */ /* 0x000fe20000000007 */
[----:B------:R-:W-:Y:S01]  /*5f40*/  LOP3.LUT R84, R91, 0xffff0000, RZ, 0xc0, !PT ;  /* 0xffff00005b547812 */ /* 0x000fe200078ec0ff */
[----:B------:R-:W-:Y:S01]  /*5f50*/  FFMA R4, R81, R83, R4 ;  /* 0x0000005351047223 */ /* 0x000fe20000000004 */
[----:B------:R-:W-:Y:S01]  /*5f60*/  SHF.L.U32 R83, R91, 0x10, RZ ;  /* 0x000000105b537819 */ /* 0x000fe200000006ff */
[----:B------:R-:W-:Y:S01]  /*5f70*/  FMUL R6, R78, R10 ;  /* 0x0000000a4e067220 */ /* 0x000fe20000400000 */
[----:B------:R-:W-:Y:S01]  /*5f80*/  F2FP.BF16.F32.PACK_AB R92, R2, R0 ;  /* 0x00000000025c723e */ /* 0x000fe200000010ff */
[----:B------:R-:W-:Y:S01]  /*5f90*/  FMUL R11, R78, R11 ;  /* 0x0000000b4e0b7220 */ /* 0x000fe20000400000 */
[----:B------:R-:W-:Y:S01]  /*5fa0*/  F2FP.BF16.F32.PACK_AB R93, R7, R3 ;  /* 0x00000003075d723e */ /* 0x000fe200000010ff */
[C---:B------:R-:W-:Y:S01]  /*5fb0*/  FFMA R5, R81.reuse, R82, R5 ;  /* 0x0000005251057223 */ /* 0x040fe20000000005 */
[----:B------:R-:W-:Y:S01]  /*5fc0*/  SHF.L.U32 R82, R96, 0x10, RZ ;  /* 0x0000001060527819 */ /* 0x000fe200000006ff */
[----:B------:R-:W-:Y:S01]  /*5fd0*/  FFMA R6, R81, R83, R6 ;  /* 0x0000005351067223 */ /* 0x000fe20000000006 */
[----:B------:R-:W-:Y:S01]  /*5fe0*/  SHF.L.U32 R83, R98, 0x10, RZ ;  /* 0x0000001062537819 */ /* 0x000fe200000006ff */
[----:B------:R-:W-:Y:S01]  /*5ff0*/  FMUL R8, R78, R12 ;  /* 0x0000000c4e087220 */ /* 0x000fe20000400000 */
[----:B------:R-:W-:Y:S01]  /*6000*/  F2FP.BF16.F32.PACK_AB R94, R5, R4 ;  /* 0x00000004055e723e */ /* 0x000fe200000010ff */
[C---:B------:R-:W-:Y:S01]  /*6010*/  FFMA R11, R81.reuse, R84, R11 ;  /* 0x00000054510b7223 */ /* 0x040fe2000000000b */
[----:B------:R-:W-:Y:S01]  /*6020*/  LOP3.LUT R84, R96, 0xffff0000, RZ, 0xc0, !PT ;  /* 0xffff000060547812 */ /* 0x000fe200078ec0ff */
[C---:B------:R-:W-:Y:S01]  /*6030*/  FMUL R9, R78.reuse, R13 ;  /* 0x0000000d4e097220 */ /* 0x040fe20000400000 */
[----:B------:R-:W-:Y:S01]  /*6040*/  FFMA R8, R81, R82, R8 ;  /* 0x0000005251087223 */ /* 0x000fe20000000008 */
[----:B------:R-:W-:Y:S01]  /*6050*/  SHF.L.U32 R82, R97, 0x10, RZ ;  /* 0x0000001061527819 */ /* 0x000fe200000006ff */
[C---:B------:R-:W-:Y:S01]  /*6060*/  FMUL R10, R78.reuse, R14 ;  /* 0x0000000e4e0a7220 */ /* 0x040fe20000400000 */
[----:B------:R-:W-:Y:S01]  /*6070*/  F2FP.BF16.F32.PACK_AB R95, R11, R6 ;  /* 0x000000060b5f723e */ /* 0x000fe200000010ff */
[----:B------:R-:W-:Y:S01]  /*6080*/  FFMA R9, R81, R84, R9 ;  /* 0x0000005451097223 */ /* 0x000fe20000000009 */
[----:B------:R-:W-:Y:S01]  /*6090*/  LOP3.LUT R84, R97, 0xffff0000, RZ, 0xc0, !PT ;  /* 0xffff000061547812 */ /* 0x000fe200078ec0ff */
[----:B------:R-:W-:Y:S01]  /*60a0*/  FMUL R15, R78, R15 ;  /* 0x0000000f4e0f7220 */ /* 0x000fe20000400000 */
[----:B------:R-:W-:Y:S01]  /*60b0*/  FFMA R10, R81, R82, R10 ;  /* 0x00000052510a7223 */ /* 0x000fe2000000000a */
[----:B------:R-:W-:Y:S01]  /*60c0*/  LOP3.LUT R82, R98, 0xffff0000, RZ, 0xc0, !PT ;  /* 0xffff000062527812 */ /* 0x000fe200078ec0ff */
[C---:B------:R-:W-:Y:S01]  /*60d0*/  FMUL R12, R78.reuse, R16 ;  /* 0x000000104e0c7220 */ /* 0x040fe20000400000 */
[----:B------:R-:W-:Y:S01]  /*60e0*/  F2FP.BF16.F32.PACK_AB R116, R9, R8 ;  /* 0x000000080974723e */ /* 0x000fe200000010ff */
[----:B------:R-:W-:Y:S01]  /*60f0*/  FMUL R13, R78, R17 ;  /* 0x000000114e0d7220 */ /* 0x000fe20000400000 */
[----:B------:R-:W-:Y:S01]  /*6100*/  FFMA R15, R81, R84, R15 ;  /* 0x00000054510f7223 */ /* 0x000fe2000000000f */
[----:B------:R-:W-:Y:S01]  /*6110*/  LOP3.LUT R84, R99, 0xffff0000, RZ, 0xc0, !PT ;  /* 0xffff000063547812 */ /* 0x000fe200078ec0ff */
[----:B------:R-:W-:Y:S01]  /*6120*/  FFMA R12, R81, R83, R12 ;  /* 0x00000053510c7223 */ /* 0x000fe2000000000c */
[----:B------:R-:W-:Y:S01]  /*6130*/  SHF.L.U32 R83, R99, 0x10, RZ ;  /* 0x0000001063537819 */ /* 0x000fe200000006ff */
[----:B------:R-:W-:Y:S01]  /*6140*/  FFMA R13, R81, R82, R13 ;  /* 0x00000052510d7223 */ /* 0x000fe2000000000d */
[----:B------:R-:W-:Y:S01]  /*6150*/  SHF.L.U32 R82, R104, 0x10, RZ ;  /* 0x0000001068527819 */ /* 0x000fe200000006ff */
[C---:B------:R-:W-:Y:S01]  /*6160*/  FMUL R14, R78.reuse, R18 ;  /* 0x000000124e0e7220 */ /* 0x040fe20000400000 */
[----:B------:R-:W-:Y:S01]  /*6170*/  F2FP.BF16.F32.PACK_AB R117, R15, R10 ;  /* 0x0000000a0f75723e */ /* 0x000fe200000010ff */
[C---:B------:R-:W-:Y:S01]  /*6180*/  FMUL R19, R78.reuse, R19 ;  /* 0x000000134e137220 */ /* 0x040fe20000400000 */
[----:B------:R-:W-:Y:S01]  /*6190*/  F2FP.BF16.F32.PACK_AB R118, R13, R12 ;  /* 0x0000000c0d76723e */ /* 0x000fe200000010ff */
[----:B------:R-:W-:Y:S01]  /*61a0*/  FMUL R16, R78, R20 ;  /* 0x000000144e107220 */ /* 0x000fe20000400000 */
[C---:B------:R-:W-:Y:S01]  /*61b0*/  FFMA R14, R81.reuse, R83, R14 ;  /* 0x00000053510e7223 */ /* 0x040fe2000000000e */
[----:B------:R-:W-:Y:S01]  /*61c0*/  SHF.L.U32 R83, R106, 0x10, RZ ;  /* 0x000000106a537819 */ /* 0x000fe200000006ff */
[C---:B------:R-:W-:Y:S01]  /*61d0*/  FFMA R19, R81.reuse, R84, R19 ;  /* 0x0000005451137223 */ /* 0x040fe20000000013 */
[----:B------:R-:W-:Y:S01]  /*61e0*/  LOP3.LUT R84, R104, 0xffff0000, RZ, 0xc0, !PT ;  /* 0xffff000068547812 */ /* 0x000fe200078ec0ff */
[----:B------:R-:W-:Y:S01]  /*61f0*/  FFMA R16, R81, R82, R16 ;  /* 0x0000005251107223 */ /* 0x000fe20000000010 */
[----:B------:R-:W-:Y:S01]  /*6200*/  SHF.L.U32 R82, R105, 0x10, RZ ;  /* 0x0000001069527819 */ /* 0x000fe200000006ff */
[C---:B------:R-:W-:Y:S01]  /*6210*/  FMUL R17, R78.reuse, R21 ;  /* 0x000000154e117220 */ /* 0x040fe20000400000 */
[----:B------:R-:W-:Y:S01]  /*6220*/  F2FP.BF16.F32.PACK_AB R119, R19, R14 ;  /* 0x0000000e1377723e */ /* 0x000fe200000010ff */
[C---:B------:R-:W-:Y:S01]  /*6230*/  FMUL R18, R78.reuse, R22 ;  /* 0x000000164e127220 */ /* 0x040fe20000400000 */
[----:B------:R-:W-:Y:S01]  /*6240*/  FMUL R23, R78, R23 ;  /* 0x000000174e177220 */ /* 0x000fe20000400000 */
[C---:B------:R-:W-:Y:S01]  /*6250*/  FFMA R17, R81.reuse, R84, R17 ;  /* 0x0000005451117223 */ /* 0x040fe20000000011 */
[----:B------:R-:W-:Y:S01]  /*6260*/  LOP3.LUT R84, R106, 0xffff0000, RZ, 0xc0, !PT ;  /* 0xffff00006a547812 */ /* 0x000fe200078ec0ff */
[----:B------:R-:W-:Y:S01]  /*6270*/  FFMA R18, R81, R82, R18 ;  /* 0x0000005251127223 */ /* 0x000fe20000000012 */
[----:B------:R-:W-:Y:S01]  /*6280*/  LOP3.LUT R82, R105, 0xffff0000, RZ, 0xc0, !PT ;  /* 0xffff000069527812 */ /* 0x000fe200078ec0ff */
[C---:B------:R-:W-:Y:S01]  /*6290*/  FMUL R20, R78.reuse, R24 ;  /* 0x000000184e147220 */ /* 0x040fe20000400000 */
[----:B------:R-:W-:Y:S01]  /*62a0*/  F2FP.BF16.F32.PACK_AB R124, R17, R16 ;  /* 0x00000010117c723e */ /* 0x000fe200000010ff */
[C---:B------:R-:W-:Y:S01]  /*62b0*/  FMUL R21, R78.reuse, R25 ;  /* 0x000000194e157220 */ /* 0x040fe20000400000 */
[----:B------:R-:W-:Y:S01]  /*62c0*/  FMUL R22, R78, R26 ;  /* 0x0000001a4e167220 */ /* 0x000fe20000400000 */
[C---:B------:R-:W-:Y:S01]  /*62d0*/  FFMA R23, R81.reuse, R82, R23 ;  /* 0x0000005251177223 */ /* 0x040fe20000000017 */
[----:B------:R-:W-:Y:S01]  /*62e0*/  SHF.L.U32 R82, R112, 0x10, RZ ;  /* 0x0000001070527819 */ /* 0x000fe200000006ff */
[C---:B------:R-:W-:Y:S01]  /*62f0*/  FMUL R27, R78.reuse, R27 ;  /* 0x0000001b4e1b7220 */ /* 0x040fe20000400000 */
[----:B------:R-:W-:Y:S01]  /*6300*/  FFMA R20, R81, R83, R20 ;  /* 0x0000005351147223 */ /* 0x000fe20000000014 */
[----:B------:R-:W-:Y:S01]  /*6310*/  SHF.L.U32 R83, R113, 0x10, RZ ;  /* 0x0000001071537819 */ /* 0x000fe200000006ff */
[----:B------:R-:W-:Y:S01]  /*6320*/  FMUL R24, R78, R28 ;  /* 0x0000001c4e187220 */ /* 0x000fe20000400000 */
[----:B------:R-:W-:Y:S01]  /*6330*/  F2FP.BF16.F32.PACK_AB R125, R23, R18 ;  /* 0x00000012177d723e */ /* 0x000fe200000010ff */
[C---:B------:R-:W-:Y:S01]  /*6340*/  FFMA R21, R81.reuse, R84, R21 ;  /* 0x0000005451157223 */ /* 0x040fe20000000015 */
[----:B------:R-:W-:Y:S01]  /*6350*/  LOP3.LUT R84, R112, 0xffff0000, RZ, 0xc0, !PT ;  /* 0xffff000070547812 */ /* 0x000fe200078ec0ff */
[----:B------:R-:W-:Y:S01]  /*6360*/  FFMA R22, R81, R85, R22 ;  /* 0x0000005551167223 */ /* 0x000fe20000000016 */
[----:B------:R-:W-:Y:S01]  /*6370*/  SHF.L.U32 R85, R115, 0x10, RZ ;  /* 0x0000001073557819 */ /* 0x000fe200000006ff */
[----:B------:R-:W-:Y:S01]  /*6380*/  FFMA R27, R81, R86, R27 ;  /* 0x00000056511b7223 */ /* 0x000fe2000000001b */
[----:B------:R-:W-:Y:S01]  /*6390*/  F2FP.BF16.F32.PACK_AB R126, R21, R20 ;  /* 0x00000014157e723e */ /* 0x000fe200000010ff */
[----:B------:R-:W-:Y:S01]  /*63a0*/  FFMA R24, R81, R82, R24 ;  /* 0x0000005251187223 */ /* 0x000fe20000000018 */
[----:B------:R-:W-:Y:S01]  /*63b0*/  LOP3.LUT R82, R113, 0xffff0000, RZ, 0xc0, !PT ;  /* 0xffff000071527812 */ /* 0x000fe200078ec0ff */
[C---:B------:R-:W-:Y:S01]  /*63c0*/  FMUL R25, R78.reuse, R29 ;  /* 0x0000001d4e197220 */ /* 0x040fe20000400000 */
[----:B------:R-:W-:Y:S01]  /*63d0*/  F2FP.BF16.F32.PACK_AB R127, R27, R22 ;  /* 0x000000161b7f723e */ /* 0x000fe200000010ff */
[C---:B------:R-:W-:Y:S01]  /*63e0*/  FMUL R26, R78.reuse, R30 ;  /* 0x0000001e4e1a7220 */ /* 0x040fe20000400000 */
[----:B------:R-:W-:Y:S01]  /*63f0*/  LOP3.LUT R86, R147, 0xffff0000, RZ, 0xc0, !PT ;  /* 0xffff000093567812 */ /* 0x000fe200078ec0ff */
[----:B------:R-:W-:Y:S01]  /*6400*/  FMUL R31, R78, R31 ;  /* 0x0000001f4e1f7220 */ /* 0x000fe20000400000 */
[----:B------:R-:W-:Y:S01]  /*6410*/  FFMA R25, R81, R84, R25 ;  /* 0x0000005451197223 */ /* 0x000fe20000000019 */
[----:B------:R-:W-:Y:S01]  /*6420*/  LOP3.LUT R84, R115, 0xffff0000, RZ, 0xc0, !PT ;  /* 0xffff000073547812 */ /* 0x000fe200078ec0ff */
[C---:B------:R-:W-:Y:S01]  /*6430*/  FFMA R26, R81.reuse, R83, R26 ;  /* 0x00000053511a7223 */ /* 0x040fe2000000001a */
[C---:B------:R-:W-:Y:S01]  /*6440*/  SHF.L.U32 R83, R114.reuse, 0x10, RZ ;  /* 0x0000001072537819 */ /* 0x040fe200000006ff */
[C---:B------:R-:W-:Y:S01]  /*6450*/  FFMA R31, R81.reuse, R82, R31 ;  /* 0x00000052511f7223 */ /* 0x040fe2000000001f */
[----:B------:R-:W-:Y:S01]  /*6460*/  LOP3.LUT R82, R114, 0xffff0000, RZ, 0xc0, !PT ;  /* 0xffff000072527812 */ /* 0x000fe200078ec0ff */
[C---:B------:R-:W-:Y:S01]  /*6470*/  FMUL R28, R78.reuse, R32 ;  /* 0x000000204e1c7220 */ /* 0x040fe20000400000 */
[C---:B------:R-:W-:Y:S01]  /*6480*/  FMUL R29, R78.reuse, R33 ;  /* 0x000000214e1d7220 */ /* 0x040fe20000400000 */
[C---:B------:R-:W-:Y:S01]  /*6490*/  FMUL R30, R78.reuse, R34 ;  /* 0x000000224e1e7220 */ /* 0x040fe20000400000 */
[----:B------:R-:W-:Y:S01]  /*64a0*/  FMUL R35, R78, R35 ;  /* 0x000000234e237220 */ /* 0x000fe20000400000 */
[----:B------:R-:W-:Y:S01]  /*64b0*/  FFMA R28, R81, R83, R28 ;  /* 0x00000053511c7223 */ /* 0x000fe2000000001c */
[----:B------:R-:W-:Y:S01]  /*64c0*/  SHF.L.U32 R83, R121, 0x10, RZ ;  /* 0x0000001079537819 */ /* 0x000fe200000006ff */
[C---:B------:R-:W-:Y:S01]  /*64d0*/  FFMA R29, R81.reuse, R82, R29 ;  /* 0x00000052511d7223 */ /* 0x040fe2000000001d */
[C---:B------:R-:W-:Y:S01]  /*64e0*/  SHF.L.U32 R82, R120.reuse, 0x10, RZ ;  /* 0x0000001078527819 */ /* 0x040fe200000006ff */
[----:B------:R-:W-:Y:S01]  /*64f0*/  FFMA R30, R81, R85, R30 ;  /* 0x00000055511e7223 */ /* 0x000fe2000000001e */
[----:B------:R-:W-:Y:S01]  /*6500*/  SHF.L.U32 R85, R123, 0x10, RZ ;  /* 0x000000107b557819 */ /* 0x000fe200000006ff */
[C---:B------:R-:W-:Y:S01]  /*6510*/  FFMA R35, R81.reuse, R84, R35 ;  /* 0x0000005451237223 */ /* 0x040fe20000000023 */
[----:B------:R-:W-:Y:S01]  /*6520*/  LOP3.LUT R84, R120, 0xffff0000, RZ, 0xc0, !PT ;  /* 0xffff000078547812 */ /* 0x000fe200078ec0ff */
[C---:B------:R-:W-:Y:S01]  /*6530*/  FMUL R32, R78.reuse, R36 ;  /* 0x000000244e207220 */ /* 0x040fe20000400000 */
[C---:B------:R-:W-:Y:S01]  /*6540*/  FMUL R33, R78.reuse, R37 ;  /* 0x000000254e217220 */ /* 0x040fe20000400000 */
[----:B------:R-:W-:Y:S01]  /*6550*/  FMUL R34, R78, R38 ;  /* 0x000000264e227220 */ /* 0x000fe20000400000 */
[----:B------:R1:W-:Y:S01]  /*6560*/  STS.128 [R182+UR36+0x400], R92 ;  /* 0x0004005cb6007988 */ /* 0x0003e20008000c24 */
[----:B------:R-:W-:Y:S01]  /*6570*/  FFMA R32, R81, R82, R32 ;  /* 0x0000005251207223 */ /* 0x000fe20000000020 */
[----:B------:R-:W-:Y:S01]  /*6580*/  LOP3.LUT R82, R121, 0xffff0000, RZ, 0xc0, !PT ;  /* 0xffff000079527812 */ /* 0x000fe200078ec0ff */
[C---:B------:R-:W-:Y:S01]  /*6590*/  FFMA R33, R81.reuse, R84, R33 ;  /* 0x0000005451217223 */ /* 0x040fe20000000021 */
[----:B------:R-:W-:Y:S01]  /*65a0*/  LOP3.LUT R84, R122, 0xffff0000, RZ, 0xc0, !PT ;  /* 0xffff00007a547812 */ /* 0x000fe200078ec0ff */
[----:B------:R-:W-:Y:S01]  /*65b0*/  FMUL R39, R78, R39 ;  /* 0x000000274e277220 */ /* 0x000fe20000400000 */
[C---:B------:R-:W-:Y:S01]  /*65c0*/  FFMA R34, R81.reuse, R83, R34 ;  /* 0x0000005351227223 */ /* 0x040fe20000000022 */
[----:B------:R-:W-:Y:S01]  /*65d0*/  SHF.L.U32 R83, R122, 0x10, RZ ;  /* 0x000000107a537819 */ /* 0x000fe200000006ff */
[C---:B------:R-:W-:Y:S01]  /*65e0*/  FMUL R36, R78.reuse, R40 ;  /* 0x000000284e247220 */ /* 0x040fe20000400000 */
[----:B------:R-:W-:Y:S01]  /*65f0*/  FFMA R39, R81, R82, R39 ;  /* 0x0000005251277223 */ /* 0x000fe20000000027 */
[----:B------:R-:W-:Y:S01]  /*6600*/  LOP3.LUT R82, R123, 0xffff0000, RZ, 0xc0, !PT ;  /* 0xffff00007b527812 */ /* 0x000fe200078ec0ff */
[C---:B------:R-:W-:Y:S01]  /*6610*/  FMUL R37, R78.reuse, R41 ;  /* 0x000000294e257220 */ /* 0x040fe20000400000 */
[C---:B------:R-:W-:Y:S01]  /*6620*/  FMUL R38, R78.reuse, R42 ;  /* 0x0000002a4e267220 */ /* 0x040fe20000400000 */
[----:B------:R-:W-:Y:S01]  /*6630*/  FMUL R43, R78, R43 ;  /* 0x0000002b4e2b7220 */ /* 0x000fe20000400000 */
[C---:B------:R-:W-:Y:S01]  /*6640*/  FFMA R36, R81.reuse, R83, R36 ;  /* 0x0000005351247223 */ /* 0x040fe20000000024 */
[C---:B------:R-:W-:Y:S01]  /*6650*/  SHF.L.U32 R83, R128.reuse, 0x10, RZ ;  /* 0x0000001080537819 */ /* 0x040fe200000006ff */
[----:B------:R2:W-:Y:S01]  /*6660*/  STS.128 [R181+0x400], R116 ;  /* 0x00040074b5007388 */ /* 0x0005e20000000c00 */
[----:B------:R-:W-:Y:S01]  /*6670*/  FFMA R37, R81, R84, R37 ;  /* 0x0000005451257223 */ /* 0x000fe20000000025 */
[----:B------:R-:W-:Y:S01]  /*6680*/  LOP3.LUT R84, R129, 0xffff0000, RZ, 0xc0, !PT ;  /* 0xffff000081547812 */ /* 0x000fe200078ec0ff */
[----:B------:R-:W-:Y:S01]  /*6690*/  FFMA R38, R81, R85, R38 ;  /* 0x0000005551267223 */ /* 0x000fe20000000026 */
[----:B------:R-:W-:Y:S01]  /*66a0*/  SHF.L.U32 R85, R129, 0x10, RZ ;  /* 0x0000001081557819 */ /* 0x000fe200000006ff */
        /* <DEDUP_REMOVED lines=8> */
[----:B------:R4:W-:Y:S01]  /*6730*/  STS.128 [R180+0x400], R124 ;  /* 0x0004007cb4007388 */ /* 0x0009e20000000c00 */
[C---:B------:R-:W-:Y:S01]  /*6740*/  FFMA R41, R81.reuse, R82, R41 ;  /* 0x0000005251297223 */ /* 0x040fe20000000029 */
[C---:B------:R-:W-:Y:S01]  /*6750*/  SHF.L.U32 R82, R130.reuse, 0x10, RZ ;  /* 0x0000001082527819 */ /* 0x040fe200000006ff */
[----:B------:R-:W-:Y:S01]  /*6760*/  FFMA R42, R81, R85, R42 ;  /* 0x00000055512a7223 */ /* 0x000fe2000000002a */
[----:B------:R-:W-:Y:S01]  /*6770*/  SHF.L.U32 R85, R137, 0x10, RZ ;  /* 0x0000001089557819 */ /* 0x000fe200000006ff */
[----:B------:R-:W-:Y:S01]  /*6780*/  FFMA R47, R81, R84, R47 ;  /* 0x00000054512f7223 */ /* 0x000fe2000000002f */
[----:B------:R-:W-:Y:S01]  /*6790*/  LOP3.LUT R84, R130, 0xffff0000, RZ, 0xc0, !PT ;  /* 0xffff000082547812 */ /* 0x000fe200078ec0ff */
[C---:B------:R-:W-:Y:S01]  /*67a0*/  FMUL R44, R78.reuse, R48 ;  /* 0x000000304e2c7220 */ /* 0x040fe20000400000 */
[----:B-1----:R-:W-:Y:S01]  /*67b0*/  F2FP.BF16.F32.PACK_AB R92, R25, R24 ;  /* 0x00000018195c723e */ /* 0x002fe200000010ff */
[C---:B------:R-:W-:Y:S01]  /*67c0*/  FMUL R45, R78.reuse, R49 ;  /* 0x000000314e2d7220 */ /* 0x040fe20000400000 */
[----:B------:R-:W-:Y:S01]  /*67d0*/  F2FP.BF16.F32.PACK_AB R93, R31, R26 ;  /* 0x0000001a1f5d723e */ /* 0x000fe200000010ff */
[----:B------:R-:W-:Y:S01]  /*67e0*/  FMUL R46, R78, R50 ;  /* 0x000000324e2e7220 */ /* 0x000fe20000400000 */
[----:B------:R-:W-:Y:S01]  /*67f0*/  F2FP.BF16.F32.PACK_AB R94, R29, R28 ;  /* 0x0000001c1d5e723e */ /* 0x000fe200000010ff */
[----:B------:R-:W-:Y:S01]  /*6800*/  FFMA R44, R81, R82, R44 ;  /* 0x00000052512c7223 */ /* 0x000fe2000000002c */
[----:B------:R-:W-:Y:S01]  /*6810*/  LOP3.LUT R82, R131, 0xffff0000, RZ, 0xc0, !PT ;  /* 0xffff000083527812 */ /* 0x000fe200078ec0ff */
[----:B------:R-:W-:Y:S01]  /*6820*/  FFMA R45, R81, R84, R45 ;  /* 0x00000054512d7223 */ /* 0x000fe2000000002d */
[----:B------:R-:W-:Y:S01]  /*6830*/  LOP3.LUT R84, R136, 0xffff0000, RZ, 0xc0, !PT ;  /* 0xffff000088547812 */ /* 0x000fe200078ec0ff */
[----:B------:R-:W-:Y:S01]  /*6840*/  FMUL R51, R78, R51 ;  /* 0x000000334e337220 */ /* 0x000fe20000400000 */
[----:B------:R-:W-:Y:S01]  /*6850*/  F2FP.BF16.F32.PACK_AB R95, R35, R30 ;  /* 0x0000001e235f723e */ /* 0x000fe200000010ff */
[----:B------:R-:W-:Y:S01]  /*6860*/  FFMA R46, R81, R83, R46 ;  /* 0x00000053512e7223 */ /* 0x000fe2000000002e */
[----:B------:R-:W-:Y:S01]  /*6870*/  SHF.L.U32 R83, R136, 0x10, RZ ;  /* 0x0000001088537819 */ /* 0x000fe200000006ff */
[C---:B------:R-:W-:Y:S01]  /*6880*/  FMUL R48, R78.reuse, R52 ;  /* 0x000000344e307220 */ /* 0x040fe20000400000 */
[----:B--2---:R-:W-:Y:S01]  /*6890*/  F2FP.BF16.F32.PACK_AB R116, R33, R32 ;  /* 0x000000202174723e */ /* 0x004fe200000010ff */
[----:B------:R-:W-:Y:S01]  /*68a0*/  FFMA R51, R81, R82, R51 ;  /* 0x0000005251337223 */ /* 0x000fe20000000033 */
[----:B------:R-:W-:Y:S01]  /*68b0*/  LOP3.LUT R82, R137, 0xffff0000, RZ, 0xc0, !PT ;  /* 0xffff000089527812 */ /* 0x000fe200078ec0ff */
[----:B------:R1:W-:Y:S01]  /*68c0*/  STS.128 [R178+0x400], R92 ;  /* 0x0004005cb2007388 */ /* 0x0003e20000000c00 */
[----:B------:R-:W-:Y:S01]  /*68d0*/  F2FP.BF16.F32.PACK_AB R117, R39, R34 ;  /* 0x000000222775723e */ /* 0x000fe200000010ff */
[C---:B------:R-:W-:Y:S01]  /*68e0*/  FMUL R49, R78.reuse, R53 ;  /* 0x000000354e317220 */ /* 0x040fe20000400000 */
[----:B------:R-:W-:Y:S01]  /*68f0*/  F2FP.BF16.F32.PACK_AB R118, R37, R36 ;  /* 0x000000242576723e */ /* 0x000fe200000010ff */
[C---:B------:R-:W-:Y:S01]  /*6900*/  FMUL R50, R78.reuse, R54 ;  /* 0x000000364e327220 */ /* 0x040fe20000400000 */
[----:B------:R-:W-:Y:S01]  /*6910*/  F2FP.BF16.F32.PACK_AB R119, R43, R38 ;  /* 0x000000262b77723e */ /* 0x000fe200000010ff */
[----:B------:R-:W-:Y:S01]  /*6920*/  FMUL R55, R78, R55 ;  /* 0x000000374e377220 */ /* 0x000fe20000400000 */
[----:B----4-:R-:W-:Y:S01]  /*6930*/  F2FP.BF16.F32.PACK_AB R124, R41, R40 ;  /* 0x00000028297c723e */ /* 0x010fe200000010ff */
[C---:B------:R-:W-:Y:S01]  /*6940*/  FFMA R48, R81.reuse, R83, R48 ;  /* 0x0000005351307223 */ /* 0x040fe20000000030 */
[C---:B------:R-:W-:Y:S01]  /*6950*/  FFMA R49, R81.reuse, R84, R49 ;  /* 0x0000005451317223 */ /* 0x040fe20000000031 */
[----:B------:R1:W-:Y:S01]  /*6960*/  STS.128 [R177+0x400], R116 ;  /* 0x00040074b1007388 */ /* 0x0003e20000000c00 */
[C---:B------:R-:W-:Y:S01]  /*6970*/  SHF.L.U32 R83, R138.reuse, 0x10, RZ ;  /* 0x000000108a537819 */ /* 0x040fe200000006ff */
[----:B------:R-:W-:Y:S01]  /*6980*/  FFMA R50, R81, R85, R50 ;  /* 0x0000005551327223 */ /* 0x000fe20000000032 */
[----:B------:R-:W-:Y:S01]  /*6990*/  SHF.L.U32 R85, R139, 0x10, RZ ;  /* 0x000000108b557819 */ /* 0x000fe200000006ff */
[----:B------:R-:W-:Y:S01]  /*69a0*/  FFMA R55, R81, R82, R55 ;  /* 0x0000005251377223 */ /* 0x000fe20000000037 */
[----:B------:R-:W-:Y:S01]  /*69b0*/  LOP3.LUT R82, R138, 0xffff0000, RZ, 0xc0, !PT ;  /* 0xffff00008a527812 */ /* 0x000fe200078ec0ff */
[C---:B------:R-:W-:Y:S01]  /*69c0*/  FMUL R52, R78.reuse, R56 ;  /* 0x000000384e347220 */ /* 0x040fe20000400000 */
[----:B------:R-:W-:Y:S01]  /*69d0*/  LOP3.LUT R84, R139, 0xffff0000, RZ, 0xc0, !PT ;  /* 0xffff00008b547812 */ /* 0x000fe200078ec0ff */
[C---:B------:R-:W-:Y:S01]  /*69e0*/  FMUL R53, R78.reuse, R57 ;  /* 0x000000394e357220 */ /* 0x040fe20000400000 */
[C---:B------:R-:W-:Y:S01]  /*69f0*/  FMUL R54, R78.reuse, R58 ;  /* 0x0000003a4e367220 */ /* 0x040fe20000400000 */
[----:B------:R-:W-:Y:S01]  /*6a00*/  FMUL R59, R78, R59 ;  /* 0x0000003b4e3b7220 */ /* 0x000fe20000400000 */
[C---:B------:R-:W-:Y:S01]  /*6a10*/  FFMA R52, R81.reuse, R83, R52 ;  /* 0x0000005351347223 */ /* 0x040fe20000000034 */
[C---:B------:R-:W-:Y:S01]  /*6a20*/  FFMA R53, R81.reuse, R82, R53 ;  /* 0x0000005251357223 */ /* 0x040fe20000000035 */
[C---:B------:R-:W-:Y:S01]  /*6a30*/  FFMA R54, R81.reuse, R85, R54 ;  /* 0x0000005551367223 */ /* 0x040fe20000000036 */
[----:B------:R-:W-:Y:S01]  /*6a40*/  FFMA R59, R81, R84, R59 ;  /* 0x00000054513b7223 */ /* 0x000fe2000000003b */
[----:B------:R-:W-:Y:S01]  /*6a50*/  SHF.L.U32 R82, R144, 0x10, RZ ;  /* 0x0000001090527819 */ /* 0x000fe200000006ff */
[----:B------:R-:W-:Y:S01]  /*6a60*/  FMUL R56, R78, R60 ;  /* 0x0000003c4e387220 */ /* 0x000fe20000400000 */
[----:B------:R-:W-:Y:S01]  /*6a70*/  LOP3.LUT R84, R144, 0xffff0000, RZ, 0xc0, !PT ;  /* 0xffff000090547812 */ /* 0x000fe200078ec0ff */
[C---:B------:R-:W-:Y:S01]  /*6a80*/  FMUL R57, R78.reuse, R61 ;  /* 0x0000003d4e397220 */ /* 0x040fe20000400000 */
[----:B------:R-:W-:Y:S01]  /*6a90*/  SHF.L.U32 R83, R145, 0x10, RZ ;  /* 0x0000001091537819 */ /* 0x000fe200000006ff */
[C---:B------:R-:W-:Y:S01]  /*6aa0*/  FMUL R58, R78.reuse, R62 ;  /* 0x0000003e4e3a7220 */ /* 0x040fe20000400000 */
[----:B------:R-:W-:Y:S01]  /*6ab0*/  F2FP.BF16.F32.PACK_AB R125, R47, R42 ;  /* 0x0000002a2f7d723e */ /* 0x000fe200000010ff */
[----:B------:R-:W-:Y:S01]  /*6ac0*/  FFMA R56, R81, R82, R56 ;  /* 0x0000005251387223 */ /* 0x000fe20000000038 */
[----:B------:R-:W-:Y:S01]  /*6ad0*/  F2FP.BF16.F32.PACK_AB R126, R45, R44 ;  /* 0x0000002c2d7e723e */ /* 0x000fe200000010ff */
[----:B------:R-:W-:Y:S01]  /*6ae0*/  FFMA R57, R81, R84, R57 ;  /* 0x0000005451397223 */ /* 0x000fe20000000039 */
[----:B------:R-:W-:Y:S01]  /*6af0*/  F2FP.BF16.F32.PACK_AB R127, R51, R46 ;  /* 0x0000002e337f723e */ /* 0x000fe200000010ff */
[----:B------:R-:W-:Y:S01]  /*6b00*/  FFMA R58, R81, R83, R58 ;  /* 0x00000053513a7223 */ /* 0x000fe2000000003a */
[----:B------:R-:W-:Y:S01]  /*6b10*/  LOP3.LUT R82, R145, 0xffff0000, RZ, 0xc0, !PT ;  /* 0xffff000091527812 */ /* 0x000fe200078ec0ff */
[----:B------:R-:W-:Y:S01]  /*6b20*/  FMUL R63, R78, R63 ;  /* 0x0000003f4e3f7220 */ /* 0x000fe20000400000 */
[----:B------:R-:W-:Y:S01]  /*6b30*/  SHF.L.U32 R83, R146, 0x10, RZ ;  /* 0x0000001092537819 */ /* 0x000fe200000006ff */
[----:B------:R1:W-:Y:S01]  /*6b40*/  STS.128 [R176+0x400], R124 ;  /* 0x0004007cb0007388 */ /* 0x0003e20000000c00 */
[----:B------:R-:W-:Y:S01]  /*6b50*/  FMUL R60, R78, R64 ;  /* 0x000000404e3c7220 */ /* 0x000fe20000400000 */
[----:B------:R-:W-:Y:S01]  /*6b60*/  LOP3.LUT R84, R146, 0xffff0000, RZ, 0xc0, !PT ;  /* 0xffff000092547812 */ /* 0x000fe200078ec0ff */
[C---:B------:R-:W-:Y:S01]  /*6b70*/  FMUL R61, R78.reuse, R65 ;  /* 0x000000414e3d7220 */ /* 0x040fe20000400000 */
[----:B------:R-:W-:Y:S01]  /*6b80*/  SHF.L.U32 R85, R147, 0x10, RZ ;  /* 0x0000001093557819 */ /* 0x000fe200000006ff */
[C---:B------:R-:W-:Y:S01]  /*6b90*/  FMUL R62, R78.reuse, R66 ;  /* 0x000000424e3e7220 */ /* 0x040fe20000400000 */
[----:B------:R-:W-:Y:S01]  /*6ba0*/  FFMA R63, R81, R82, R63 ;  /* 0x00000052513f7223 */ /* 0x000fe2000000003f */
[----:B------:R-:W-:Y:S01]  /*6bb0*/  FMUL R67, R78, R67 ;  /* 0x000000434e437220 */ /* 0x000fe20000400000 */
[----:B------:R-:W-:Y:S01]  /*6bc0*/  F2FP.BF16.F32.PACK_AB R132, R49, R48 ;  /* 0x000000303184723e */ /* 0x000fe200000010ff */
[----:B------:R-:W-:Y:S01]  /*6bd0*/  FFMA R60, R81, R83, R60 ;  /* 0x00000053513c7223 */ /* 0x000fe2000000003c */
[----:B------:R-:W-:Y:S01]  /*6be0*/  F2FP.BF16.F32.PACK_AB R133, R55, R50 ;  /* 0x000000323785723e */ /* 0x000fe200000010ff */
[----:B------:R-:W-:Y:S01]  /*6bf0*/  FFMA R61, R81, R84, R61 ;  /* 0x00000054513d7223 */ /* 0x000fe2000000003d */
[----:B------:R-:W-:Y:S01]  /*6c00*/  F2FP.BF16.F32.PACK_AB R134, R53, R52 ;  /* 0x000000343586723e */ /* 0x000fe200000010ff */
[----:B------:R-:W-:Y:S01]  /*6c10*/  FFMA R62, R81, R85, R62 ;  /* 0x00000055513e7223 */ /* 0x000fe2000000003e */
[----:B------:R-:W-:Y:S01]  /*6c20*/  F2FP.BF16.F32.PACK_AB R135, R59, R54 ;  /* 0x000000363b87723e */ /* 0x000fe200000010ff */
[----:B------:R-:W-:Y:S01]  /*6c30*/  FFMA R67, R81, R86, R67 ;  /* 0x0000005651437223 */ /* 0x000fe20000000043 */
[----:B------:R-:W-:Y:S02]  /*6c40*/  F2FP.BF16.F32.PACK_AB R140, R57, R56 ;  /* 0x00000038398c723e */ /* 0x000fe400000010ff */
[----:B------:R-:W-:Y:S01]  /*6c50*/  F2FP.BF16.F32.PACK_AB R141, R63, R58 ;  /* 0x0000003a3f8d723e */ /* 0x000fe200000010ff */
[----:B------:R1:W-:Y:S01]  /*6c60*/  STS.128 [R175+0x400], R132 ;  /* 0x00040084af007388 */ /* 0x0003e20000000c00 */
[----:B------:R-:W-:Y:S02]  /*6c70*/  F2FP.BF16.F32.PACK_AB R142, R61, R60 ;  /* 0x0000003c3d8e723e */ /* 0x000fe400000010ff */
[----:B------:R-:W-:Y:S05]  /*6c80*/  F2FP.BF16.F32.PACK_AB R143, R67, R62 ;  /* 0x0000003e438f723e */ /* 0x000fea00000010ff */
[----:B------:R1:W-:Y:S01]  /*6c90*/  STS.128 [R174+0x400], R140 ;  /* 0x0004008cae007388 */ /* 0x0003e20000000c00 */
[----:B------:R-:W-:Y:S01]  /*6ca0*/  @!PT LDS RZ, [RZ] ;  /* 0x00000000fffff984 */ /* 0x000fe20000000800 */
[----:B------:R-:W-:Y:S01]  /*6cb0*/  @!PT LDS RZ, [RZ] ;  /* 0x00000000fffff984 */ /* 0x000fe20000000800 */
[----:B------:R-:W-:Y:S01]  /*6cc0*/  @!PT LDS RZ, [RZ] ;  /* 0x00000000fffff984 */ /* 0x000fe20000000800 */
[----:B------:R-:W-:Y:S01]  /*6cd0*/  @!PT LDS RZ, [RZ] ;  /* 0x00000000fffff984 */ /* 0x000fe20000000800 */
[----:B------:R2:W-:Y:S07]  /*6ce0*/  MEMBAR.ALL.CTA ;  /* 0x0000000000007992 */ /* 0x0005ee0000008000 */
[----:B--2---:R-:W2:Y:S02]  /*6cf0*/  FENCE.VIEW.ASYNC.S ;  /* 0x00000000000073c6 */ /* 0x004ea40000000000 */
[----:B--2---:R-:W-:Y:S06]  /*6d00*/  BAR.SYNC.DEFER_BLOCKING 0x1, 0x80 ;  /* 0x0042000000007b1d */ /* 0x004fec0000010000 */
[----:B------:R-:W-:Y:S05]  /*6d10*/  @P0 BRA `(.L_x_96) ;  /* 0x0000000000280947 */ /* 0x000fea0003800000 */
[----:B------:R-:W-:Y:S02]  /*6d20*/  UIADD3 UR4, UPT, UPT, UR36, 0x400, URZ ;  /* 0x0000040024047890 */ /* 0x000fe4000fffe0ff */
[----:B------:R-:W-:Y:S01]  /*6d30*/  UIADD3 UR6, UP0, UPT, UR52, 0x680, URZ ;  /* 0x0000068034067890 */ /* 0x000fe2000ff1e0ff */
[----:B------:R-:W-:Y:S03]  /*6d40*/  UMOV UR43, UR44 ;  /* 0x0000002c002b7c82 */ /* 0x000fe60008000000 */
[----:B------:R-:W-:Y:S01]  /*6d50*/  MOV R163, UR4 ;  /* 0x0000000400a37c02 */ /* 0x000fe20008000f00 */
[----:B------:R-:W-:Y:S03]  /*6d60*/  UIADD3.X UR7, UPT, UPT, URZ, UR53, URZ, UP0, !UPT ;  /* 0x00000035ff077290 */ /* 0x000fe600087fe4ff */
[----:B------:R-:W-:Y:S11]  /*6d70*/  R2UR UR40, R163 ;  /* 0x00000000a32872ca */ /* 0x000ff600000e0000 */
[----:B------:R-:W-:Y:S02]  /*6d80*/  @!UPT UIADD3 URZ, UPT, UPT, URZ, URZ, URZ ;  /* 0x000000fffffff290 */ /* 0x000fe4000fffe0ff */
[----:B------:R2:W-:Y:S01]  /*6d90*/  UTMASTG.3D [UR40], [UR6] ;  /* 0x00000028060073b5 */ /* 0x0005e20008010000 */
[----:B------:R0:W-:Y:S01]  /*6da0*/  UTMACMDFLUSH ;  /* 0x00000000000079b7 */ /* 0x0001e20000000000 */
[----:B--2---:R-:W-:Y:S04]  /*6db0*/  DEPBAR.LE SB0, 0x1 ;  /* 0x000080400000791a */ /* 0x004fe80000000000 */
.L_x_96:
[----:B------:R-:W-:Y:S05]  /*6dc0*/  BSYNC.RECONVERGENT B0 ;  /* 0x0000000000007941 */ /* 0x000fea0003800200 */
.L_x_95:
[----:B------:R-:W-:Y:S01]  /*6dd0*/  BAR.SYNC.DEFER_BLOCKING 0x1, 0x80 ;  /* 0x0042000000007b1d */ /* 0x000fe20000010000 */
[----:B------:R-:W-:Y:S01]  /*6de0*/  ISETP.NE.AND P1, PT, R179, RZ, PT ;  /* 0x000000ffb300720c */ /* 0x000fe20003f25270 */
[----:B------:R-:W-:Y:S01]  /*6df0*/  UISETP.NE.AND UP0, UPT, UR45, URZ, UPT ;  /* 0x000000ff2d00728c */ /* 0x000fe2000bf05270 */
[----:B------:R-:W-:Y:S11]  /*6e00*/  LEA R3, R101, UR36, 0x3 ;  /* 0x0000002465037c11 */ /* 0x000ff6000f8e18ff */
[----:B------:R-:W-:Y:S01]  /*6e10*/  @P1 SHF.L.U32 R2, R167, 0x1f, RZ ;  /* 0x0000001fa7021819 */ /* 0x000fe200000006ff */
[----:B------:R-:W-:Y:S06]  /*6e20*/  BRA.U !UP0, `(.L_x_97) ;  /* 0x0000000108247547 */ /* 0x000fec000b800000 */
[----:B------:R-:W-:Y:S01]  /*6e30*/  IMAD.U32 R5, RZ, RZ, UR51 ;  /* 0x00000033ff057e24 */ /* 0x000fe2000f8e00ff */
[----:B------:R-:W-:Y:S01]  /*6e40*/  MOV R0, UR37 ;  /* 0x0000002500007c02 */ /* 0x000fe20008000f00 */
[----:B------:R-:W-:Y:S03]  /*6e50*/  UIADD3 UR51, UPT, UPT, UR51, 0x1, URZ ;  /* 0x0000000133337890 */ /* 0x000fe6000fffe0ff */
[----:B------:R-:W-:Y:S01]  /*6e60*/  @P1 LEA R5, R5, UR36, 0x3 ;  /* 0x0000002405051c11 */ /* 0x000fe2000f8e18ff */
[----:B------:R-:W-:Y:S04]  /*6e70*/  UISETP.NE.AND UP0, UPT, UR51, 0x4, UPT ;  /* 0x000000043300788c */ /* 0x000fe8000bf05270 */
[----:B------:R-:W-:Y:S01]  /*6e80*/  @P1 VIADD R5, R5, 0x50 ;  /* 0x0000005005051836 */ /* 0x000fe20000000000 */
[----:B------:R-:W-:Y:S04]  /*6e90*/  USEL UR51, UR51, URZ, UP0 ;  /* 0x000000ff33337287 */ /* 0x000fe80008000000 */
[----:B------:R-:W-:Y:S04]  /*6ea0*/  @P1 PRMT R0, R0, 0x654, R5 ;  /* 0x0000065400001816 */ /* 0x000fe80000000005 */
[----:B------:R2:W-:Y:S04]  /*6eb0*/  @P1 SYNCS.ARRIVE.TRANS64.RED.A1T0 RZ, [R0+URZ], RZ ;  /* 0x000000ff00ff19a7 */ /* 0x0005e800081004ff */
.L_x_97:
[----:B------:R-:W4:Y:S01]  /*6ec0*/  @P1 SYNCS.PHASECHK.TRANS64.TRYWAIT P0, [R3+URZ+0x30], R2 ;  /* 0x00003002030015a7 */ /* 0x000f2200080011ff */
[----:B------:R-:W-:Y:S01]  /*6ed0*/  BSSY B1, `(.L_x_98) ;  /* 0x000001f000017945 */ /* 0x000fe20003800000 */
[----:B----4-:R-:W-:Y:S03]  /*6ee0*/  @P1 SEL R103, RZ, 0x1, !P0 ;  /* 0x00000001ff671807 */ /* 0x010fe60004000000 */
[----:B------:R-:W-:Y:S05]  /*6ef0*/  @!P1 BRA `(.L_x_99) ;  /* 0x0000000000709947 */ /* 0x000fea0003800000 */
[----:B------:R-:W-:Y:S01]  /*6f00*/  ISETP.NE.AND P1, PT, R109, RZ, PT ;  /* 0x000000ff6d00720c */ /* 0x000fe20003f25270 */
[----:B------:R-:W-:Y:S01]  /*6f10*/  BSSY B0, `(.L_x_100) ;  /* 0x000000b000007945 */ /* 0x000fe20003800000 */
[----:B------:R-:W-:Y:S11]  /*6f20*/  ISETP.NE.AND P0, PT, R103, RZ, PT ;  /* 0x000000ff6700720c */ /* 0x000ff60003f05270 */
[----:B------:R-:W-:Y:S05]  /*6f30*/  @P1 IMAD R4, R101, 0x4000, R182 ;  /* 0x0000400065041824 */ /* 0x000fea00078e02b6 */
[----:B------:R-:W-:Y:S04]  /*6f40*/  @P1 IADD3 R9, PT, PT, R4, UR36, RZ ;  /* 0x0000002404091c10 */ /* 0x000fe8000fffe0ff */
[----:B------:R-:W-:Y:S01]  /*6f50*/  @P1 IADD3 R7, PT, PT, R102, R9, RZ ;  /* 0x0000000966071210 */ /* 0x000fe20007ffe0ff */
[--C-:B------:R-:W-:Y:S02]  /*6f60*/  @P1 IMAD.IADD R5, R100, 0x1, R9.reuse ;  /* 0x0000000164051824 */ /* 0x100fe400078e0209 */
[----:B------:R-:W-:Y:S01]  /*6f70*/  @P1 IMAD.IADD R2, R108, 0x1, R9 ;  /* 0x000000016c021824 */ /* 0x000fe200078e0209 */
[----:B------:R-:W-:Y:S06]  /*6f80*/  @P0 BRA `(.L_x_101) ;  /* 0x00000000000c0947 */ /* 0x000fec0003800000 */
[----:B--2---:R-:W-:Y:S04]  /*6f90*/  SHF.L.U32 R0, R167, 0x1f, RZ ;  /* 0x0000001fa7007819 */ /* 0x004fe800000006ff */
[----:B------:R-:W2:Y:S02]  /*6fa0*/  SYNCS.PHASECHK.TRANS64.TRYWAIT P0, [R3+URZ+0x30], R0 ;  /* 0x00003000030075a7 */ /* 0x000ea400080011ff */
[----:B--2---:R-:W-:Y:S05]  /*6fb0*/  @!P0 BRA `(.L_x_102) ;  /* 0x0000004400f48947 */ /* 0x004fea0003800000 */
.L_x_101:
[----:B------:R-:W-:Y:S05]  /*6fc0*/  BSYNC B0 ;  /* 0x0000000000007941 */ /* 0x000fea0003800000 */
.L_x_100:
[----:B------:R-:W-:Y:S01]  /*6fd0*/  ISETP.NE.AND P0, PT, R109, RZ, PT ;  /* 0x000000ff6d00720c */ /* 0x000fe20003f05270 */
[----:B------:R-:W-:Y:S11]  /*6fe0*/  VIADD R101, R101, 0x1 ;  /* 0x0000000165657836 */ /* 0x000ff60000000000 */
[----:B------:R-:W-:Y:S01]  /*6ff0*/  @!UPT UIADD3 URZ, UPT, UPT, URZ, URZ, URZ ;  /* 0x000000fffffff290 */ /* 0x000fe2000fffe0ff */
[----:B------:R4:W1:Y:S01]  /*7000*/  @P0 LDS.128 R88, [R4+UR36+0x400] ;  /* 0x0004002404580984 */ /* 0x0008620008000c00 */
[--C-:B--2---:R-:W-:Y:S01]  /*7010*/  @P0 IMAD.IADD R3, R102, 0x1, R5.reuse ;  /* 0x0000000166030824 */ /* 0x104fe200078e0205 */
[C---:B------:R-:W-:Y:S01]  /*7020*/  @P0 IADD3 R0, PT, PT, R108.reuse, R7, RZ ;  /* 0x000000076c000210 */ /* 0x040fe20007ffe0ff */
[C---:B------:R-:W-:Y:S01]  /*7030*/  @P0 IMAD.IADD R6, R108.reuse, 0x1, R5 ;  /* 0x000000016c060824 */ /* 0x040fe200078e0205 */
[----:B------:R4:W2:Y:S02]  /*7040*/  @P0 LDS.128 R96, [R2+0x400] ;  /* 0x0004000002600984 */ /* 0x0008a40000000c00 */
[----:B------:R-:W-:Y:S02]  /*7050*/  @P0 IADD3 R8, PT, PT, R108, R3, RZ ;  /* 0x000000036c080210 */ /* 0x000fe40007ffe0ff */
[----:B------:R4:W1:Y:S04]  /*7060*/  @P0 LDS.128 R104, [R7+0x400] ;  /* 0x0004000007680984 */ /* 0x0008680000000c00 */
[----:B------:R4:W1:Y:S04]  /*7070*/  @P0 LDS.128 R112, [R0+0x400] ;  /* 0x0004000000700984 */ /* 0x0008680000000c00 */
[----:B------:R4:W1:Y:S04]  /*7080*/  @P0 LDS.128 R120, [R5+0x400] ;  /* 0x0004000005780984 */ /* 0x0008680000000c00 */
[----:B------:R4:W1:Y:S04]  /*7090*/  @P0 LDS.128 R128, [R6+0x400] ;  /* 0x0004000006800984 */ /* 0x0008680000000c00 */
[----:B------:R4:W1:Y:S04]  /*70a0*/  @P0 LDS.128 R136, [R3+0x400] ;  /* 0x0004000003880984 */ /* 0x0008680000000c00 */
[----:B------:R4:W1:Y:S02]  /*70b0*/  @P0 LDS.128 R144, [R8+0x400] ;  /* 0x0004000008900984 */ /* 0x0008640000000c00 */
.L_x_99:
[----:B------:R-:W-:Y:S05]  /*70c0*/  BSYNC B1 ;  /* 0x0000000000017941 */ /* 0x000fea0003800000 */
.L_x_98:
[----:B----4-:R-:W-:Y:S05]  /*70d0*/  VIADD R3, R80, 0x40 ;  /* 0x0000004050037836 */ /* 0x010fea0000000000 */
[----:B------:R-:W-:Y:S04]  /*70e0*/  SHF.R.U32.HI R3, RZ, 0x15, R3 ;  /* 0x00000015ff037819 */ /* 0x000fe80000011603 */
[----:B------:R-:W-:Y:S11]  /*70f0*/  LOP3.LUT P0, RZ, R3, 0x3, R162, 0x48, !PT ;  /* 0x0000000303ff7812 */ /* 0x000ff600078048a2 */
[----:B------:R-:W-:Y:S02]  /*7100*/  @!UPT UIADD3 URZ, UPT, UPT, URZ, URZ, URZ ;  /* 0x000000fffffff290 */ /* 0x000fe4000fffe0ff */
        /* <DEDUP_REMOVED lines=17> */
.L_x_103:
[----:B------:R-:W-:Y:S01]  /*7220*/  ISETP.NE.AND P6, PT, R179, RZ, PT ;  /* 0x000000ffb300720c */ /* 0x000fe20003fc5270 */
[----:B------:R-:W-:Y:S05]  /*7230*/  WARPSYNC.ALL ;  /* 0x0000000000007948 */ /* 0x000fea0003800000 */
[----:B------:R-:W-:Y:S01]  /*7240*/  R2UR UR4, R80 ;  /* 0x00000000500472ca */ /* 0x000fe200000e0000 */
[----:B------:R-:W-:Y:S01]  /*7250*/  BSSY.RECONVERGENT B0, `(.L_x_104) ;  /* 0x0000103000007945 */ /* 0x000fe20003800200 */
[----:B--2---:R-:W-:Y:S02]  /*7260*/  MOV R0, UR51 ;  /* 0x0000003300007c02 */ /* 0x004fe40008000f00 */
[----:B------:R-:W-:Y:S02]  /*7270*/  MOV R85, UR37 ;  /* 0x0000002500557c02 */ /* 0x000fe40008000f00 */
[----:B-1----:R-:W-:Y:S02]  /*7280*/  SHF.L.U32 R82, R88, 0x10, RZ ;  /* 0x0000001058527819 */ /* 0x002fe400000006ff */
[----:B------:R-:W-:Y:S02]  /*7290*/  @P6 LEA R0, R0, UR36, 0x3 ;  /* 0x0000002400006c11 */ /* 0x000fe4000f8e18ff */
[----:B------:R-:W-:Y:S02]  /*72a0*/  LOP3.LUT R83, R88, 0xffff0000, RZ, 0xc0, !PT ;  /* 0xffff000058537812 */ /* 0x000fe400078ec0ff */
[----:B------:R-:W-:Y:S01]  /*72b0*/  @P6 IADD3 R0, PT, PT, R0, 0x50, RZ ;  /* 0x0000005000006810 */ /* 0x000fe20007ffe0ff */
[----:B------:R-:W1:Y:S01]  /*72c0*/  LDTM.x64 R4, tmem[UR4+0x40] ;  /* 0x00004004000479ee */ /* 0x000e620008340000 */
[----:B------:R-:W-:Y:S02]  /*72d0*/  SHF.L.U32 R84, R89, 0x10, RZ ;  /* 0x0000001059547819 */ /* 0x000fe400000006ff */
[----:B------:R-:W-:Y:S02]  /*72e0*/  @P6 PRMT R85, R85, 0x654, R0 ;  /* 0x0000065455556816 */ /* 0x000fe40000000000 */
[----:B------:R-:W-:Y:S02]  /*72f0*/  LOP3.LUT R86, R89, 0xffff0000, RZ, 0xc0, !PT ;  /* 0xffff000059567812 */ /* 0x000fe400078ec0ff */
[----:B------:R-:W-:Y:S01]  /*7300*/  ISETP.NE.AND P0, PT, R170, RZ, PT ;  /* 0x000000ffaa00720c */ /* 0x000fe20003f05270 */
[C---:B-1----:R-:W-:Y:S01]  /*7310*/  FMUL R0, R78.reuse, R4 ;  /* 0x000000044e007220 */ /* 0x042fe20000400000 */
[C---:B------:R-:W-:Y:S01]  /*7320*/  FMUL R2, R78.reuse, R5 ;  /* 0x000000054e027220 */ /* 0x040fe20000400000 */
[C---:B------:R-:W-:Y:S01]  /*7330*/  FMUL R3, R78.reuse, R6 ;  /* 0x000000064e037220 */ /* 0x040fe20000400000 */
[----:B------:R-:W-:Y:S01]  /*7340*/  FMUL R7, R78, R7 ;  /* 0x000000074e077220 */ /* 0x000fe20000400000 */
[C---:B------:R-:W-:Y:S01]  /*7350*/  FFMA R0, R81.reuse, R82, R0 ;  /* 0x0000005251007223 */ /* 0x040fe20000000000 */
[C---:B------:R-:W-:Y:S01]  /*7360*/  LOP3.LUT R82, R90.reuse, 0xffff0000, RZ, 0xc0, !PT ;  /* 0xffff00005a527812 */ /* 0x040fe200078ec0ff */
[C---:B------:R-:W-:Y:S01]  /*7370*/  FFMA R2, R81.reuse, R83, R2 ;  /* 0x0000005351027223 */ /* 0x040fe20000000002 */
[----:B------:R-:W-:Y:S01]  /*7380*/  SHF.L.U32 R83, R90, 0x10, RZ ;  /* 0x000000105a537819 */ /* 0x000fe200000006ff */
[C---:B------:R-:W-:Y:S01]  /*7390*/  FFMA R3, R81.reuse, R84, R3 ;  /* 0x0000005451037223 */ /* 0x040fe20000000003 */
[----:B------:R-:W-:Y:S01]  /*73a0*/  FMUL R4, R78, R8 ;  /* 0x000000084e047220 */ /* 0x000fe20000400000 */
[----:B------:R-:W-:Y:S01]  /*73b0*/  FFMA R7, R81, R86, R7 ;  /* 0x0000005651077223 */ /* 0x000fe20000000007 */
[----:B------:R-:W-:Y:S01]  /*73c0*/  F2FP.BF16.F32.PACK_AB R92, R2, R0 ;  /* 0x00000000025c723e */ /* 0x000fe200000010ff */
[C---:B------:R-:W-:Y:S01]  /*73d0*/  FMUL R5, R78.reuse, R9 ;  /* 0x000000094e057220 */ /* 0x040fe20000400000 */
[----:B------:R-:W-:Y:S01]  /*73e0*/  LOP3.LUT R0, R91, 0xffff0000, RZ, 0xc0, !PT ;  /* 0xffff00005b007812 */ /* 0x000fe200078ec0ff */
[----:B------:R-:W-:Y:S01]  /*73f0*/  FFMA R4, R81, R83, R4 ;  /* 0x0000005351047223 */ /* 0x000fe20000000004 */
[----:B------:R-:W-:Y:S01]  /*7400*/  SHF.L.U32 R83, R91, 0x10, RZ ;  /* 0x000000105b537819 */ /* 0x000fe200000006ff */
[----:B------:R-:W-:Y:S01]  /*7410*/  FFMA R5, R81, R82, R5 ;  /* 0x0000005251057223 */ /* 0x000fe20000000005 */
[----:B------:R-:W-:Y:S01]  /*7420*/  F2FP.BF16.F32.PACK_AB R93, R7, R3 ;  /* 0x00000003075d723e */ /* 0x000fe200000010ff */
[----:B------:R-:W-:Y:S01]  /*7430*/  FMUL R6, R78, R10 ;  /* 0x0000000a4e067220 */ /* 0x000fe20000400000 */
[----:B------:R-:W-:Y:S01]  /*7440*/  SHF.L.U32 R3, R96, 0x10, RZ ;  /* 0x0000001060037819 */ /* 0x000fe200000006ff */
[----:B------:R-:W-:Y:S01]  /*7450*/  FMUL R11, R78, R11 ;  /* 0x0000000b4e0b7220 */ /* 0x000fe20000400000 */
[----:B------:R-:W-:Y:S01]  /*7460*/  LOP3.LUT R2, R96, 0xffff0000, RZ, 0xc0, !PT ;  /* 0xffff000060027812 */ /* 0x000fe200078ec0ff */
[C---:B------:R-:W-:Y:S01]  /*7470*/  FMUL R8, R78.reuse, R12 ;  /* 0x0000000c4e087220 */ /* 0x040fe20000400000 */
[----:B------:R-:W-:Y:S01]  /*7480*/  LOP3.LUT R82, R107, 0xffff0000, RZ, 0xc0, !PT ;  /* 0xffff00006b527812 */ /* 0x000fe200078ec0ff */
[----:B------:R-:W-:Y:S01]  /*7490*/  FMUL R9, R78, R13 ;  /* 0x0000000d4e097220 */ /* 0x000fe20000400000 */
[----:B------:R-:W-:Y:S01]  /*74a0*/  F2FP.BF16.F32.PACK_AB R94, R5, R4 ;  /* 0x00000004055e723e */ /* 0x000fe200000010ff */
[C---:B------:R-:W-:Y:S01]  /*74b0*/  FFMA R6, R81.reuse, R83, R6 ;  /* 0x0000005351067223 */ /* 0x040fe20000000006 */
[----:B------:R-:W-:Y:S01]  /*74c0*/  SHF.L.U32 R83, R104, 0x10, RZ ;  /* 0x0000001068537819 */ /* 0x000fe200000006ff */
[----:B------:R-:W-:Y:S01]  /*74d0*/  FFMA R11, R81, R0, R11 ;  /* 0x00000000510b7223 */ /* 0x000fe2000000000b */
[----:B------:R-:W-:Y:S01]  /*74e0*/  SHF.L.U32 R0, R97, 0x10, RZ ;  /* 0x0000001061007819 */ /* 0x000fe200000006ff */
[C---:B------:R-:W-:Y:S01]  /*74f0*/  FFMA R8, R81.reuse, R3, R8 ;  /* 0x0000000351087223 */ /* 0x040fe20000000008 */
[----:B------:R-:W-:Y:S01]  /*7500*/  SHF.L.U32 R3, R98, 0x10, RZ ;  /* 0x0000001062037819 */ /* 0x000fe200000006ff */
[----:B------:R-:W-:Y:S01]  /*7510*/  FFMA R9, R81, R2, R9 ;  /* 0x0000000251097223 */ /* 0x000fe20000000009 */
[----:B------:R-:W-:Y:S01]  /*7520*/  LOP3.LUT R2, R97, 0xffff0000, RZ, 0xc0, !PT ;  /* 0xffff000061027812 */ /* 0x000fe200078ec0ff */
[C---:B------:R-:W-:Y:S01]  /*7530*/  FMUL R10, R78.reuse, R14 ;  /* 0x0000000e4e0a7220 */ /* 0x040fe20000400000 */
[----:B------:R-:W-:Y:S01]  /*7540*/  F2FP.BF16.F32.PACK_AB R95, R11, R6 ;  /* 0x000000060b5f723e */ /* 0x000fe200000010ff */
[C---:B------:R-:W-:Y:S01]  /*7550*/  FMUL R15, R78.reuse, R15 ;  /* 0x0000000f4e0f7220 */ /* 0x040fe20000400000 */
[----:B------:R-:W-:Y:S01]  /*7560*/  F2FP.BF16.F32.PACK_AB R116, R9, R8 ;  /* 0x000000080974723e */ /* 0x000fe200000010ff */
[----:B------:R-:W-:Y:S01]  /*7570*/  FMUL R12, R78, R16 ;  /* 0x000000104e0c7220 */ /* 0x000fe20000400000 */
[C---:B------:R-:W-:Y:S01]  /*7580*/  FFMA R10, R81.reuse, R0, R10 ;  /* 0x00000000510a7223 */ /* 0x040fe2000000000a */
[----:B------:R-:W-:Y:S01]  /*7590*/  LOP3.LUT R0, R98, 0xffff0000, RZ, 0xc0, !PT ;  /* 0xffff000062007812 */ /* 0x000fe200078ec0ff */
[----:B------:R-:W-:Y:S01]  /*75a0*/  FFMA R15, R81, R2, R15 ;  /* 0x00000002510f7223 */ /* 0x000fe2000000000f */
        /* <DEDUP_REMOVED lines=9> */
[----:B------:R-:W-:Y:S01]  /*7640*/  FMUL R16, R78, R20 ;  /* 0x000000144e107220 */ /* 0x000fe20000400000 */
[----:B------:R-:W-:Y:S01]  /*7650*/  FFMA R14, R81, R3, R14 ;  /* 0x00000003510e7223 */ /* 0x000fe2000000000e */
[----:B------:R-:W-:Y:S01]  /*7660*/  SHF.L.U32 R3, R106, 0x10, RZ ;  /* 0x000000106a037819 */ /* 0x000fe200000006ff */
[C---:B------:R-:W-:Y:S01]  /*7670*/  FMUL R17, R78.reuse, R21 ;  /* 0x000000154e117220 */ /* 0x040fe20000400000 */
[----:B------:R-:W-:Y:S01]  /*7680*/  F2FP.BF16.F32.PACK_AB R118, R13, R12 ;  /* 0x0000000c0d76723e */ /* 0x000fe200000010ff */
[----:B------:R-:W-:Y:S01]  /*7690*/  FFMA R19, R81, R2, R19 ;  /* 0x0000000251137223 */ /* 0x000fe20000000013 */
[----:B------:R-:W-:Y:S01]  /*76a0*/  SHF.L.U32 R2, R105, 0x10, RZ ;  /* 0x0000001069027819 */ /* 0x000fe200000006ff */
        /* <DEDUP_REMOVED lines=12> */
[C---:B------:R-:W-:Y:S01]  /*7770*/  FFMA R23, R81.reuse, R0, R23 ;  /* 0x0000000051177223 */ /* 0x040fe20000000017 */
[----:B------:R-:W-:Y:S01]  /*7780*/  SHF.L.U32 R0, R112, 0x10, RZ ;  /* 0x0000001070007819 */ /* 0x000fe200000006ff */
[C---:B------:R-:W-:Y:S01]  /*7790*/  FMUL R22, R78.reuse, R26 ;  /* 0x0000001a4e167220 */ /* 0x040fe20000400000 */
[----:B------:R-:W-:Y:S01]  /*77a0*/  FMUL R27, R78, R27 ;  /* 0x0000001b4e1b7220 */ /* 0x000fe20000400000 */
        /* <DEDUP_REMOVED lines=9> */
[----:B------:R-:W-:Y:S01]  /*7840*/  LOP3.LUT R82, R115, 0xffff0000, RZ, 0xc0, !PT ;  /* 0xffff000073527812 */ /* 0x000fe200078ec0ff */
[----:B------:R-:W-:Y:S01]  /*7850*/  FFMA R24, R81, R0, R24 ;  /* 0x0000000051187223 */ /* 0x000fe20000000018 */
[----:B------:R-:W-:Y:S01]  /*7860*/  SHF.L.U32 R0, R113, 0x10, RZ ;  /* 0x0000001071007819 */ /* 0x000fe200000006ff */
[C---:B------:R-:W-:Y:S01]  /*7870*/  FMUL R25, R78.reuse, R29 ;  /* 0x0000001d4e197220 */ /* 0x040fe20000400000 */
[----:B------:R-:W-:Y:S01]  /*7880*/  F2FP.BF16.F32.PACK_AB R126, R21, R20 ;  /* 0x00000014157e723e */ /* 0x000fe200000010ff */
[----:B------:R-:W-:Y:S01]  /*7890*/  FMUL R26, R78, R30 ;  /* 0x0000001e4e1a7220 */ /* 0x000fe20000400000 */
[----:B------:R-:W-:Y:S01]  /*78a0*/  F2FP.BF16.F32.PACK_AB R127, R27, R22 ;  /* 0x000000161b7f723e */ /* 0x000fe200000010ff */
        /* <DEDUP_REMOVED lines=38> */
[----:B------:R1:W-:Y:S01]  /*7b10*/  STS.128 [R182+UR36+0x4400], R92 ;  /* 0x0044005cb6007988 */ /* 0x0003e20008000c24 */
        /* <DEDUP_REMOVED lines=12> */
[----:B------:R2:W-:Y:S01]  /*7be0*/  STS.128 [R181+0x4400], R116 ;  /* 0x00440074b5007388 */ /* 0x0005e20000000c00 */
        /* <DEDUP_REMOVED lines=12> */
[----:B------:R4:W-:Y:S01]  /*7cb0*/  STS.128 [R180+0x4400], R124 ;  /* 0x0044007cb4007388 */ /* 0x0009e20000000c00 */
[----:B------:R-:W-:Y:S01]  /*7cc0*/  FMUL R51, R78, R51 ;  /* 0x000000334e337220 */ /* 0x000fe20000400000 */
[C---:B------:R-:W-:Y:S01]  /*7cd0*/  FFMA R44, R81.reuse, R3, R44 ;  /* 0x00000003512c7223 */ /* 0x040fe2000000002c */
[C---:B------:R-:W-:Y:S01]  /*7ce0*/  SHF.L.U32 R3, R136.reuse, 0x10, RZ ;  /* 0x0000001088037819 */ /* 0x040fe200000006ff */
[----:B------:R-:W-:Y:S01]  /*7cf0*/  FFMA R45, R81, R2, R45 ;  /* 0x00000002512d7223 */ /* 0x000fe2000000002d */
[----:B------:R-:W-:Y:S01]  /*7d00*/  LOP3.LUT R2, R137, 0xffff0000, RZ, 0xc0, !PT ;  /* 0xffff000089027812 */ /* 0x000fe200078ec0ff */
        /* <DEDUP_REMOVED lines=8> */
[C---:B------:R-:W-:Y:S01]  /*7d90*/  FMUL R50, R78.reuse, R54 ;  /* 0x000000364e327220 */ /* 0x040fe20000400000 */
[----:B------:R-:W-:Y:S01]  /*7da0*/  F2FP.BF16.F32.PACK_AB R94, R37, R36 ;  /* 0x00000024255e723e */ /* 0x000fe200000010ff */
[----:B------:R1:W-:Y:S01]  /*7db0*/  STS.128 [R178+0x4400], R132 ;  /* 0x00440084b2007388 */ /* 0x0003e20000000c00 */
[----:B------:R-:W-:Y:S01]  /*7dc0*/  F2FP.BF16.F32.PACK_AB R95, R43, R38 ;  /* 0x000000262b5f723e */ /* 0x000fe200000010ff */
[----:B------:R-:W-:Y:S01]  /*7dd0*/  FMUL R55, R78, R55 ;  /* 0x000000374e377220 */ /* 0x000fe20000400000 */
[----:B--2---:R-:W-:Y:S01]  /*7de0*/  F2FP.BF16.F32.PACK_AB R116, R41, R40 ;  /* 0x000000282974723e */ /* 0x004fe200000010ff */
[----:B------:R-:W-:Y:S01]  /*7df0*/  FFMA R48, R81, R3, R48 ;  /* 0x0000000351307223 */ /* 0x000fe20000000030 */
[----:B------:R-:W-:Y:S01]  /*7e00*/  SHF.L.U32 R3, R139, 0x10, RZ ;  /* 0x000000108b037819 */ /* 0x000fe200000006ff */
[----:B------:R-:W-:Y:S01]  /*7e10*/  FFMA R49, R81, R0, R49 ;  /* 0x0000000051317223 */ /* 0x000fe20000000031 */
[C---:B------:R-:W-:Y:S01]  /*7e20*/  SHF.L.U32 R0, R138.reuse, 0x10, RZ ;  /* 0x000000108a007819 */ /* 0x040fe200000006ff */
[----:B------:R2:W-:Y:S01]  /*7e30*/  STS.128 [R177+0x4400], R92 ;  /* 0x0044005cb1007388 */ /* 0x0005e20000000c00 */
[----:B------:R-:W-:Y:S01]  /*7e40*/  F2FP.BF16.F32.PACK_AB R117, R47, R42 ;  /* 0x0000002a2f75723e */ /* 0x000fe200000010ff */
[----:B------:R-:W-:Y:S01]  /*7e50*/  FFMA R50, R81, R83, R50 ;  /* 0x0000005351327223 */ /* 0x000fe20000000032 */
[----:B------:R-:W-:Y:S01]  /*7e60*/  SHF.L.U32 R83, R145, 0x10, RZ ;  /* 0x0000001091537819 */ /* 0x000fe200000006ff */
[----:B------:R-:W-:Y:S01]  /*7e70*/  FFMA R55, R81, R2, R55 ;  /* 0x0000000251377223 */ /* 0x000fe20000000037 */
[----:B------:R-:W-:Y:S01]  /*7e80*/  LOP3.LUT R2, R138, 0xffff0000, RZ, 0xc0, !PT ;  /* 0xffff00008a027812 */ /* 0x000fe200078ec0ff */
[C---:B------:R-:W-:Y:S01]  /*7e90*/  FMUL R52, R78.reuse, R56 ;  /* 0x000000384e347220 */ /* 0x040fe20000400000 */
[----:B------:R-:W-:Y:S01]  /*7ea0*/  F2FP.BF16.F32.PACK_AB R118, R45, R44 ;  /* 0x0000002c2d76723e */ /* 0x000fe200000010ff */
[C---:B------:R-:W-:Y:S01]  /*7eb0*/  FMUL R53, R78.reuse, R57 ;  /* 0x000000394e357220 */ /* 0x040fe20000400000 */
[C---:B------:R-:W-:Y:S01]  /*7ec0*/  FMUL R54, R78.reuse, R58 ;  /* 0x0000003a4e367220 */ /* 0x040fe20000400000 */
[----:B------:R-:W-:Y:S01]  /*7ed0*/  FFMA R52, R81, R0, R52 ;  /* 0x0000000051347223 */ /* 0x000fe20000000034 */
[----:B------:R-:W-:Y:S01]  /*7ee0*/  LOP3.LUT R0, R139, 0xffff0000, RZ, 0xc0, !PT ;  /* 0xffff00008b007812 */ /* 0x000fe200078ec0ff */
[C---:B------:R-:W-:Y:S01]  /*7ef0*/  FFMA R53, R81.reuse, R2, R53 ;  /* 0x0000000251357223 */ /* 0x040fe20000000035 */
[----:B------:R-:W-:Y:S01]  /*7f00*/  FFMA R54, R81, R3, R54 ;  /* 0x0000000351367223 */ /* 0x000fe20000000036 */
[----:B------:R-:W-:Y:S01]  /*7f10*/  FMUL R59, R78, R59 ;  /* 0x0000003b4e3b7220 */ /* 0x000fe20000400000 */
[----:B------:R-:W-:Y:S01]  /*7f20*/  SHF.L.U32 R3, R144, 0x10, RZ ;  /* 0x0000001090037819 */ /* 0x000fe200000006ff */
[----:B------:R-:W-:Y:S01]  /*7f30*/  FMUL R56, R78, R60 ;  /* 0x0000003c4e387220 */ /* 0x000fe20000400000 */
[----:B------:R-:W-:Y:S01]  /*7f40*/  LOP3.LUT R2, R144, 0xffff0000, RZ, 0xc0, !PT ;  /* 0xffff000090027812 */ /* 0x000fe200078ec0ff */
[C---:B------:R-:W-:Y:S01]  /*7f50*/  FMUL R57, R78.reuse, R61 ;  /* 0x0000003d4e397220 */ /* 0x040fe20000400000 */
[----:B------:R-:W-:Y:S01]  /*7f60*/  F2FP.BF16.F32.PACK_AB R119, R51, R46 ;  /* 0x0000002e3377723e */ /* 0x000fe200000010ff */
[C---:B------:R-:W-:Y:S01]  /*7f70*/  FMUL R58, R78.reuse, R62 ;  /* 0x0000003e4e3a7220 */ /* 0x040fe20000400000 */
[C---:B------:R-:W-:Y:S01]  /*7f80*/  FFMA R59, R81.reuse, R0, R59 ;  /* 0x00000000513b7223 */ /* 0x040fe2000000003b */
[----:B------:R-:W-:Y:S01]  /*7f90*/  FFMA R56, R81, R3, R56 ;  /* 0x0000000351387223 */ /* 0x000fe20000000038 */
[----:B------:R-:W-:Y:S01]  /*7fa0*/  LOP3.LUT R0, R145, 0xffff0000, RZ, 0xc0, !PT ;  /* 0xffff000091007812 */ /* 0x000fe200078ec0ff */
[----:B------:R2:W-:Y:S01]  /*7fb0*/  STS.128 [R176+0x4400], R116 ;  /* 0x00440074b0007388 */ /* 0x0005e20000000c00 */
[C---:B------:R-:W-:Y:S01]  /*7fc0*/  FFMA R57, R81.reuse, R2, R57 ;  /* 0x0000000251397223 */ /* 0x040fe20000000039 */
[----:B------:R-:W-:Y:S01]  /*7fd0*/  FMUL R63, R78, R63 ;  /* 0x0000003f4e3f7220 */ /* 0x000fe20000400000 */
[----:B------:R-:W-:Y:S01]  /*7fe0*/  SHF.L.U32 R3, R146, 0x10, RZ ;  /* 0x0000001092037819 */ /* 0x000fe200000006ff */
[----:B------:R-:W-:Y:S01]  /*7ff0*/  FFMA R58, R81, R83, R58 ;  /* 0x00000053513a7223 */ /* 0x000fe2000000003a */
[----:B------:R-:W-:Y:S01]  /*8000*/  FMUL R60, R78, R64 ;  /* 0x000000404e3c7220 */ /* 0x000fe20000400000 */
[----:B------:R-:W-:Y:S01]  /*8010*/  LOP3.LUT R2, R146, 0xffff0000, RZ, 0xc0, !PT ;  /* 0xffff000092027812 */ /* 0x000fe200078ec0ff */
[C---:B------:R-:W-:Y:S01]  /*8020*/  FMUL R61, R78.reuse, R65 ;  /* 0x000000414e3d7220 */ /* 0x040fe20000400000 */
[----:B------:R-:W-:Y:S01]  /*8030*/  SHF.L.U32 R83, R147, 0x10, RZ ;  /* 0x0000001093537819 */ /* 0x000fe200000006ff */
[C---:B------:R-:W-:Y:S01]  /*8040*/  FMUL R62, R78.reuse, R66 ;  /* 0x000000424e3e7220 */ /* 0x040fe20000400000 */
[----:B------:R-:W-:Y:S01]  /*8050*/  FFMA R63, R81, R0, R63 ;  /* 0x00000000513f7223 */ /* 0x000fe2000000003f */
[----:B------:R-:W-:Y:S01]  /*8060*/  FMUL R67, R78, R67 ;  /* 0x000000434e437220 */ /* 0x000fe20000400000 */
[----:B----4-:R-:W-:Y:S01]  /*8070*/  F2FP.BF16.F32.PACK_AB R124, R49, R48 ;  /* 0x00000030317c723e */ /* 0x010fe200000010ff */
[----:B------:R-:W-:Y:S01]  /*8080*/  FFMA R60, R81, R3, R60 ;  /* 0x00000003513c7223 */ /* 0x000fe2000000003c */
[----:B------:R-:W-:Y:S01]  /*8090*/  F2FP.BF16.F32.PACK_AB R125, R55, R50 ;  /* 0x00000032377d723e */ /* 0x000fe200000010ff */
[----:B------:R-:W-:Y:S01]  /*80a0*/  FFMA R61, R81, R2, R61 ;  /* 0x00000002513d7223 */ /* 0x000fe2000000003d */
[----:B------:R-:W-:Y:S01]  /*80b0*/  F2FP.BF16.F32.PACK_AB R126, R53, R52 ;  /* 0x00000034357e723e */ /* 0x000fe200000010ff */
[----:B------:R-:W-:Y:S01]  /*80c0*/  FFMA R62, R81, R83, R62 ;  /* 0x00000053513e7223 */ /* 0x000fe2000000003e */
[----:B------:R-:W-:Y:S01]  /*80d0*/  F2FP.BF16.F32.PACK_AB R127, R59, R54 ;  /* 0x000000363b7f723e */ /* 0x000fe200000010ff */
[----:B------:R-:W-:Y:S01]  /*80e0*/  FFMA R67, R81, R82, R67 ;  /* 0x0000005251437223 */ /* 0x000fe20000000043 */
[----:B-1----:R-:W-:Y:S02]  /*80f0*/  F2FP.BF16.F32.PACK_AB R132, R57, R56 ;  /* 0x000000383984723e */ /* 0x002fe400000010ff */
[----:B------:R-:W-:Y:S01]  /*8100*/  F2FP.BF16.F32.PACK_AB R133, R63, R58 ;  /* 0x0000003a3f85723e */ /* 0x000fe200000010ff */
[----:B------:R2:W-:Y:S01]  /*8110*/  STS.128 [R175+0x4400], R124 ;  /* 0x0044007caf007388 */ /* 0x0005e20000000c00 */
[----:B------:R-:W-:Y:S02]  /*8120*/  F2FP.BF16.F32.PACK_AB R134, R61, R60 ;  /* 0x0000003c3d86723e */ /* 0x000fe400000010ff */
[----:B------:R-:W-:Y:S02]  /*8130*/  F2FP.BF16.F32.PACK_AB R135, R67, R62 ;  /* 0x0000003e4387723e */ /* 0x000fe400000010ff */
[----:B------:R-:W-:Y:S02]  /*8140*/  LEA R0, R101, UR36, 0x3 ;  /* 0x0000002465007c11 */ /* 0x000fe4000f8e18ff */
[----:B------:R-:W-:Y:S01]  /*8150*/  @P6 SHF.L.U32 R3, R167, 0x1f, RZ ;  /* 0x0000001fa7036819 */ /* 0x000fe200000006ff */
[----:B------:R2:W-:Y:S01]  /*8160*/  STS.128 [R174+0x4400], R132 ;  /* 0x00440084ae007388 */ /* 0x0005e20000000c00 */
[----:B------:R-:W-:Y:S01]  /*8170*/  @!PT LDS RZ, [RZ] ;  /* 0x00000000fffff984 */ /* 0x000fe20000000800 */
[----:B------:R-:W-:Y:S01]  /*8180*/  @!PT LDS RZ, [RZ] ;  /* 0x00000000fffff984 */ /* 0x000fe20000000800 */
[----:B------:R-:W-:Y:S01]  /*8190*/  @!PT LDS RZ, [RZ] ;  /* 0x00000000fffff984 */ /* 0x000fe20000000800 */
[----:B------:R-:W-:Y:S01]  /*81a0*/  @!PT LDS RZ, [RZ] ;  /* 0x00000000fffff984 */ /* 0x000fe20000000800 */
[----:B------:R1:W-:Y:S07]  /*81b0*/  MEMBAR.ALL.CTA ;  /* 0x0000000000007992 */ /* 0x0003ee0000008000 */
[----:B-1----:R-:W1:Y:S02]  /*81c0*/  FENCE.VIEW.ASYNC.S ;  /* 0x00000000000073c6 */ /* 0x002e640000000000 */
[----:B-1----:R-:W-:Y:S06]  /*81d0*/  BAR.SYNC.DEFER_BLOCKING 0x1, 0x80 ;  /* 0x0042000000007b1d */ /* 0x002fec0000010000 */
[----:B------:R-:W-:Y:S05]  /*81e0*/  @P0 BRA `(.L_x_105) ;  /* 0x0000000000240947 */ /* 0x000fea0003800000 */
[----:B------:R-:W-:Y:S02]  /*81f0*/  UIADD3 UR8, UP0, UPT, UR52, 0x680, URZ ;  /* 0x0000068034087890 */ /* 0x000fe4000ff1e0ff */
[----:B------:R-:W-:Y:S02]  /*8200*/  UIADD3 UR5, UPT, UPT, UR41, 0x40, URZ ;  /* 0x0000004029057890 */ /* 0x000fe4000fffe0ff */
[----:B------:R-:W-:Y:S02]  /*8210*/  UIADD3 UR4, UPT, UPT, UR36, 0x4400, URZ ;  /* 0x0000440024047890 */ /* 0x000fe4000fffe0ff */
[----:B------:R-:W-:Y:S01]  /*8220*/  UIADD3.X UR9, UPT, UPT, URZ, UR53, URZ, UP0, !UPT ;  /* 0x00000035ff097290 */ /* 0x000fe200087fe4ff */
[----:B------:R-:W-:Y:S01]  /*8230*/  UMOV UR6, UR42 ;  /* 0x0000002a00067c82 */ /* 0x000fe20008000000 */
[----:B------:R-:W-:Y:S07]  /*8240*/  UMOV UR7, UR44 ;  /* 0x0000002c00077c82 */ /* 0x000fee0008000000 */
[----:B------:R1:W-:Y:S01]  /*8250*/  UTMASTG.3D [UR4], [UR8] ;  /* 0x00000004080073b5 */ /* 0x0003e20008010000 */
[----:B------:R0:W-:Y:S01]  /*8260*/  UTMACMDFLUSH ;  /* 0x00000000000079b7 */ /* 0x0001e20000000000 */
[----:B-1----:R-:W-:Y:S04]  /*8270*/  DEPBAR.LE SB0, 0x1 ;  /* 0x000080400000791a */ /* 0x002fe80000000000 */
.L_x_105:
[----:B------:R-:W-:Y:S05]  /*8280*/  BSYNC.RECONVERGENT B0 ;  /* 0x0000000000007941 */ /* 0x000fea0003800200 */
.L_x_104:
[----:B------:R-:W-:Y:S01]  /*8290*/  BAR.SYNC.DEFER_BLOCKING 0x1, 0x80 ;  /* 0x0042000000007b1d */ /* 0x000fe20000010000 */
[----:B------:R-:W-:Y:S04]  /*82a0*/  UIADD3 UR40, UPT, UPT, UR51, 0x1, URZ ;  /* 0x0000000133287890 */ /* 0x000fe8000fffe0ff */
[----:B------:R-:W-:Y:S04]  /*82b0*/  UISETP.NE.AND UP0, UPT, UR40, 0x4, UPT ;  /* 0x000000042800788c */ /* 0x000fe8000bf05270 */
[----:B------:R-:W-:Y:S01]  /*82c0*/  USEL UR40, UR40, URZ, UP0 ;  /* 0x000000ff28287287 */ /* 0x000fe20008000000 */
[----:B------:R1:W-:Y:S01]  /*82d0*/  @P6 SYNCS.ARRIVE.TRANS64.RED.A1T0 RZ, [R85+URZ], RZ ;  /* 0x000000ff55ff69a7 */ /* 0x0003e200081004ff */
[----:B------:R-:W-:Y:S01]  /*82e0*/  BSSY B1, `(.L_x_106) ;  /* 0x0000020000017945 */ /* 0x000fe20003800000 */
[----:B------:R-:W4:Y:S02]  /*82f0*/  @P6 SYNCS.PHASECHK.TRANS64.TRYWAIT P0, [R0+URZ+0x30], R3 ;  /* 0x00003003000065a7 */ /* 0x000f2400080011ff */
[----:B----4-:R-:W-:Y:S01]  /*8300*/  @P6 SEL R103, RZ, 0x1, !P0 ;  /* 0x00000001ff676807 */ /* 0x010fe20004000000 */
[----:B-1----:R-:W-:Y:S06]  /*8310*/  @!P6 BRA `(.L_x_107) ;  /* 0x000000000070e947 */ /* 0x002fec0003800000 */
        /* <DEDUP_REMOVED lines=9> */
[----:B------:R-:W-:Y:S04]  /*83b0*/  SHF.L.U32 R7, R167, 0x1f, RZ ;  /* 0x0000001fa7077819 */ /* 0x000fe800000006ff */
[----:B------:R-:W1:Y:S02]  /*83c0*/  SYNCS.PHASECHK.TRANS64.TRYWAIT P0, [R0+URZ+0x30], R7 ;  /* 0x00003007000075a7 */ /* 0x000e6400080011ff */
[----:B-1----:R-:W-:Y:S05]  /*83d0*/  @!P0 BRA `(.L_x_110) ;  /* 0x0000003400008947 */ /* 0x002fea0003800000 */
.L_x_109:
[----:B------:R-:W-:Y:S05]  /*83e0*/  BSYNC B0 ;  /* 0x0000000000007941 */ /* 0x000fea0003800000 */
.L_x_108:
[----:B------:R-:W-:Y:S01]  /*83f0*/  ISETP.NE.AND P0, PT, R109, RZ, PT ;  /* 0x000000ff6d00720c */ /* 0x000fe20003f05270 */
[----:B------:R-:W-:Y:S11]  /*8400*/  VIADD R101, R101, 0x1 ;  /* 0x0000000165657836 */ /* 0x000ff60000000000 */
[----:B------:R-:W-:Y:S01]  /*8410*/  @!UPT UIADD3 URZ, UPT, UPT, URZ, URZ, URZ ;  /* 0x000000fffffff290 */ /* 0x000fe2000fffe0ff */
[----:B------:R4:W2:Y:S01]  /*8420*/  @P0 LDS.128 R88, [R4+UR36+0x400] ;  /* 0x0004002404580984 */ /* 0x0008a20008000c00 */
[--C-:B-1----:R-:W-:Y:S01]  /*8430*/  @P0 IMAD.IADD R7, R102, 0x1, R3.reuse ;  /* 0x0000000166070824 */ /* 0x102fe200078e0203 */
[C---:B------:R-:W-:Y:S01]  /*8440*/  @P0 IADD3 R0, PT, PT, R108.reuse, R5, RZ ;  /* 0x000000056c000210 */ /* 0x040fe20007ffe0ff */
[C---:B------:R-:W-:Y:S01]  /*8450*/  @P0 IMAD.IADD R6, R108.reuse, 0x1, R3 ;  /* 0x000000016c060824 */ /* 0x040fe200078e0203 */
[----:B------:R4:W1:Y:S02]  /*8460*/  @P0 LDS.128 R96, [R2+0x400] ;  /* 0x0004000002600984 */ /* 0x0008640000000c00 */
[----:B------:R-:W-:Y:S02]  /*8470*/  @P0 IADD3 R8, PT, PT, R108, R7, RZ ;  /* 0x000000076c080210 */ /* 0x000fe40007ffe0ff */
[----:B------:R4:W1:Y:S04]  /*8480*/  @P0 LDS.128 R104, [R5+0x400] ;  /* 0x0004000005680984 */ /* 0x0008680000000c00 */
[----:B------:R4:W1:Y:S04]  /*8490*/  @P0 LDS.128 R112, [R0+0x400] ;  /* 0x0004000000700984 */ /* 0x0008680000000c00 */
[----:B------:R4:W1:Y:S04]  /*84a0*/  @P0 LDS.128 R120, [R3+0x400] ;  /* 0x0004000003780984 */ /* 0x0008680000000c00 */
[----:B------:R4:W1:Y:S04]  /*84b0*/  @P0 LDS.128 R128, [R6+0x400] ;  /* 0x0004000006800984 */ /* 0x0008680000000c00 */
[----:B------:R4:W1:Y:S04]  /*84c0*/  @P0 LDS.128 R136, [R7+0x400] ;  /* 0x0004000007880984 */ /* 0x0008680000000c00 */
[----:B------:R4:W1:Y:S02]  /*84d0*/  @P0 LDS.128 R144, [R8+0x400] ;  /* 0x0004000008900984 */ /* 0x0008640000000c00 */
.L_x_107:
[----:B------:R-:W-:Y:S05]  /*84e0*/  BSYNC B1 ;  /* 0x0000000000017941 */ /* 0x000fea0003800000 */
.L_x_106:
        /* <DEDUP_REMOVED lines=21> */
.L_x_111:
[----:B------:R-:W-:Y:S01]  /*8640*/  ISETP.NE.AND P6, PT, R179, RZ, PT ;  /* 0x000000ffb300720c */ /* 0x000fe20003fc5270 */
[----:B------:R-:W-:Y:S05]  /*8650*/  WARPSYNC.ALL ;  /* 0x0000000000007948 */ /* 0x000fea0003800000 */
[----:B------:R-:W-:Y:S01]  /*8660*/  R2UR UR4, R80 ;  /* 0x00000000500472ca */ /* 0x000fe200000e0000 */
[----:B------:R-:W-:Y:S01]  /*8670*/  BSSY.RECONVERGENT B0, `(.L_x_112) ;  /* 0x0000103000007945 */ /* 0x000fe20003800200 */
[----:B------:R-:W-:Y:S02]  /*8680*/  MOV R3, UR40 ;  /* 0x0000002800037c02 */ /* 0x000fe40008000f00 */
[----:B------:R-:W-:Y:S02]  /*8690*/  MOV R84, UR37 ;  /* 0x0000002500547c02 */ /* 0x000fe40008000f00 */
[C---:B--2---:R-:W-:Y:S02]  /*86a0*/  SHF.L.U32 R82, R88.reuse, 0x10, RZ ;  /* 0x0000001058527819 */ /* 0x044fe400000006ff */
[----:B------:R-:W-:Y:S02]  /*86b0*/  @P6 LEA R3, R3, UR36, 0x3 ;  /* 0x0000002403036c11 */ /* 0x000fe4000f8e18ff */
[----:B------:R-:W-:Y:S02]  /*86c0*/  LOP3.LUT R83, R88, 0xffff0000, RZ, 0xc0, !PT ;  /* 0xffff000058537812 */ /* 0x000fe400078ec0ff */
[----:B------:R-:W-:Y:S01]  /*86d0*/  @P6 IADD3 R3, PT, PT, R3, 0x50, RZ ;  /* 0x0000005003036810 */ /* 0x000fe20007ffe0ff */
[----:B------:R-:W2:Y:S01]  /*86e0*/  LDTM.x64 R4, tmem[UR4+0x80] ;  /* 0x00008004000479ee */ /* 0x000ea20008340000 */
[----:B------:R-:W-:Y:S02]  /*86f0*/  ISETP.NE.AND P0, PT, R170, RZ, PT ;  /* 0x000000ffaa00720c */ /* 0x000fe40003f05270 */
[----:B------:R-:W-:Y:S01]  /*8700*/  @P6 PRMT R84, R84, 0x654, R3 ;  /* 0x0000065454546816 */ /* 0x000fe20000000003 */
[C---:B--2---:R-:W-:Y:S01]  /*8710*/  FMUL R0, R78.reuse, R4 ;  /* 0x000000044e007220 */ /* 0x044fe20000400000 */
[C---:B------:R-:W-:Y:S01]  /*8720*/  FMUL R3, R78.reuse, R6 ;  /* 0x000000064e037220 */ /* 0x040fe20000400000 */
        /* <DEDUP_REMOVED lines=38> */
[C---:B------:R-:W-:Y:S01]  /*8990*/  FFMA R0, R81.reuse, R82, R0 ;  /* 0x0000005251007223 */ /* 0x040fe20000000000 */
[----:B------:R-:W-:Y:S01]  /*89a0*/  FFMA R2, R81, R83, R2 ;  /* 0x0000005351027223 */ /* 0x000fe20000000002 */
[C---:B------:R-:W-:Y:S01]  /*89b0*/  FMUL R45, R78.reuse, R49 ;  /* 0x000000314e2d7220 */ /* 0x040fe20000400000 */
[C---:B------:R-:W-:Y:S01]  /*89c0*/  FMUL R58, R78.reuse, R62 ;  /* 0x0000003e4e3a7220 */ /* 0x040fe20000400000 */
[C---:B------:R-:W-:Y:S01]  /*89d0*/  FMUL R60, R78.reuse, R64 ;  /* 0x000000404e3c7220 */ /* 0x040fe20000400000 */
[C---:B------:R-:W-:Y:S01]  /*89e0*/  SHF.L.U32 R64, R89.reuse, 0x10, RZ ;  /* 0x0000001059407819 */ /* 0x040fe200000006ff */
[----:B------:R-:W-:Y:S01]  /*89f0*/  FMUL R49, R78, R53 ;  /* 0x000000354e317220 */ /* 0x000fe20000400000 */
[----:B------:R-:W-:Y:S01]  /*8a00*/  F2FP.BF16.F32.PACK_AB R92, R2, R0 ;  /* 0x00000000025c723e */ /* 0x000fe200000010ff */
[C---:B------:R-:W-:Y:S01]  /*8a10*/  FMUL R62, R78.reuse, R66 ;  /* 0x000000424e3e7220 */ /* 0x040fe20000400000 */
[----:B------:R-:W-:Y:S01]  /*8a20*/  LOP3.LUT R66, R89, 0xffff0000, RZ, 0xc0, !PT ;  /* 0xffff000059427812 */ /* 0x000fe200078ec0ff */
[C---:B------:R-:W-:Y:S01]  /*8a30*/  FMUL R53, R78.reuse, R57 ;  /* 0x000000394e357220 */ /* 0x040fe20000400000 */
[----:B------:R-:W-:Y:S01]  /*8a40*/  LOP3.LUT R0, R91, 0xffff0000, RZ, 0xc0, !PT ;  /* 0xffff00005b007812 */ /* 0x000fe200078ec0ff */
[----:B------:R-:W-:Y:S01]  /*8a50*/  FMUL R7, R78, R7 ;  /* 0x000000074e077220 */ /* 0x000fe20000400000 */
[----:B-1----:R-:W-:Y:S01]  /*8a60*/  LOP3.LUT R2, R96, 0xffff0000, RZ, 0xc0, !PT ;  /* 0xffff000060027812 */ /* 0x002fe200078ec0ff */
[C---:B------:R-:W-:Y:S01]  /*8a70*/  FMUL R57, R78.reuse, R61 ;  /* 0x0000003d4e397220 */ /* 0x040fe20000400000 */
[----:B------:R-:W-:Y:S01]  /*8a80*/  FMUL R61, R78, R65 ;  /* 0x000000414e3d7220 */ /* 0x000fe20000400000 */
[C---:B------:R-:W-:Y:S01]  /*8a90*/  SHF.L.U32 R65, R90.reuse, 0x10, RZ ;  /* 0x000000105a417819 */ /* 0x040fe200000006ff */
[C---:B------:R-:W-:Y:S01]  /*8aa0*/  FFMA R3, R81.reuse, R64, R3 ;  /* 0x0000004051037223 */ /* 0x040fe20000000003 */
[----:B------:R-:W-:Y:S01]  /*8ab0*/  LOP3.LUT R64, R90, 0xffff0000, RZ, 0xc0, !PT ;  /* 0xffff00005a407812 */ /* 0x000fe200078ec0ff */
[C---:B------:R-:W-:Y:S01]  /*8ac0*/  FFMA R7, R81.reuse, R66, R7 ;  /* 0x0000004251077223 */ /* 0x040fe20000000007 */
[C---:B------:R-:W-:Y:S01]  /*8ad0*/  FMUL R11, R78.reuse, R11 ;  /* 0x0000000b4e0b7220 */ /* 0x040fe20000400000 */
[----:B------:R-:W-:Y:S01]  /*8ae0*/  FFMA R4, R81, R65, R4 ;  /* 0x0000004151047223 */ /* 0x000fe20000000004 */
[----:B------:R-:W-:Y:S01]  /*8af0*/  SHF.L.U32 R65, R91, 0x10, RZ ;  /* 0x000000105b417819 */ /* 0x000fe200000006ff */
[----:B------:R-:W-:Y:S01]  /*8b00*/  FFMA R5, R81, R64, R5 ;  /* 0x0000004051057223 */ /* 0x000fe20000000005 */
[----:B------:R-:W-:Y:S01]  /*8b10*/  F2FP.BF16.F32.PACK_AB R93, R7, R3 ;  /* 0x00000003075d723e */ /* 0x000fe200000010ff */
[----:B------:R-:W-:Y:S01]  /*8b20*/  FMUL R15, R78, R15 ;  /* 0x0000000f4e0f7220 */ /* 0x000fe20000400000 */
[----:B------:R-:W-:Y:S01]  /*8b30*/  SHF.L.U32 R3, R96, 0x10, RZ ;  /* 0x0000001060037819 */ /* 0x000fe200000006ff */
[----:B------:R-:W-:Y:S01]  /*8b40*/  FFMA R6, R81, R65, R6 ;  /* 0x0000004151067223 */ /* 0x000fe20000000006 */
[----:B------:R-:W-:Y:S01]  /*8b50*/  F2FP.BF16.F32.PACK_AB R94, R5, R4 ;  /* 0x00000004055e723e */ /* 0x000fe200000010ff */
[----:B------:R-:W-:Y:S01]  /*8b60*/  FFMA R11, R81, R0, R11 ;  /* 0x00000000510b7223 */ /* 0x000fe2000000000b */
[----:B------:R-:W-:Y:S01]  /*8b70*/  SHF.L.U32 R0, R97, 0x10, RZ ;  /* 0x0000001061007819 */ /* 0x000fe200000006ff */
[C---:B------:R-:W-:Y:S01]  /*8b80*/  FFMA R8, R81.reuse, R3, R8 ;  /* 0x0000000351087223 */ /* 0x040fe20000000008 */
[C---:B------:R-:W-:Y:S01]  /*8b90*/  SHF.L.U32 R3, R98.reuse, 0x10, RZ ;  /* 0x0000001062037819 */ /* 0x040fe200000006ff */
[----:B------:R-:W-:Y:S01]  /*8ba0*/  FFMA R9, R81, R2, R9 ;  /* 0x0000000251097223 */ /* 0x000fe20000000009 */
[----:B------:R-:W-:Y:S01]  /*8bb0*/  LOP3.LUT R2, R97, 0xffff0000, RZ, 0xc0, !PT ;  /* 0xffff000061027812 */ /* 0x000fe200078ec0ff */
[C---:B------:R-:W-:Y:S01]  /*8bc0*/  FFMA R10, R81.reuse, R0, R10 ;  /* 0x00000000510a7223 */ /* 0x040fe2000000000a */
[----:B------:R-:W-:Y:S01]  /*8bd0*/  LOP3.LUT R0, R98, 0xffff0000, RZ, 0xc0, !PT ;  /* 0xffff000062007812 */ /* 0x000fe200078ec0ff */
[----:B------:R-:W-:Y:S01]  /*8be0*/  FMUL R19, R78, R19 ;  /* 0x000000134e137220 */ /* 0x000fe20000400000 */
[C---:B------:R-:W-:Y:S01]  /*8bf0*/  SHF.L.U32 R5, R104.reuse, 0x10, RZ ;  /* 0x0000001068057819 */ /* 0x040fe200000006ff */
[----:B------:R-:W-:Y:S01]  /*8c00*/  FFMA R15, R81, R2, R15 ;  /* 0x00000002510f7223 */ /* 0x000fe2000000000f */
[----:B------:R-:W-:Y:S01]  /*8c10*/  LOP3.LUT R2, R99, 0xffff0000, RZ, 0xc0, !PT ;  /* 0xffff000063027812 */ /* 0x000fe200078ec0ff */
[----:B------:R-:W-:Y:S01]  /*8c20*/  FFMA R12, R81, R3, R12 ;  /* 0x00000003510c7223 */ /* 0x000fe2000000000c */
[----:B------:R-:W-:Y:S01]  /*8c30*/  SHF.L.U32 R3, R99, 0x10, RZ ;  /* 0x0000001063037819 */ /* 0x000fe200000006ff */
[----:B------:R-:W-:Y:S01]  /*8c40*/  FFMA R13, R81, R0, R13 ;  /* 0x00000000510d7223 */ /* 0x000fe2000000000d */
[----:B------:R-:W-:Y:S01]  /*8c50*/  LOP3.LUT R0, R104, 0xffff0000, RZ, 0xc0, !PT ;  /* 0xffff000068007812 */ /* 0x000fe200078ec0ff */
[----:B------:R-:W-:Y:S01]  /*8c60*/  FMUL R23, R78, R23 ;  /* 0x000000174e177220 */ /* 0x000fe20000400000 */
[----:B------:R-:W-:Y:S01]  /*8c70*/  LOP3.LUT R4, R107, 0xffff0000, RZ, 0xc0, !PT ;  /* 0xffff00006b047812 */ /* 0x000fe200078ec0ff */
[C---:B------:R-:W-:Y:S01]  /*8c80*/  FFMA R14, R81.reuse, R3, R14 ;  /* 0x00000003510e7223 */ /* 0x040fe2000000000e */
[C---:B------:R-:W-:Y:S01]  /*8c90*/  SHF.L.U32 R3, R106.reuse, 0x10, RZ ;  /* 0x000000106a037819 */ /* 0x040fe200000006ff */
[----:B------:R-:W-:Y:S01]  /*8ca0*/  FFMA R19, R81, R2, R19 ;  /* 0x0000000251137223 */ /* 0x000fe20000000013 */
[----:B------:R-:W-:Y:S01]  /*8cb0*/  SHF.L.U32 R2, R105, 0x10, RZ ;  /* 0x0000001069027819 */ /* 0x000fe200000006ff */
[----:B------:R-:W-:Y:S01]  /*8cc0*/  FFMA R16, R81, R5, R16 ;  /* 0x0000000551107223 */ /* 0x000fe20000000010 */
[----:B------:R-:W-:Y:S01]  /*8cd0*/  SHF.L.U32 R5, R107, 0x10, RZ ;  /* 0x000000106b057819 */ /* 0x000fe200000006ff */
[----:B------:R-:W-:Y:S01]  /*8ce0*/  FFMA R17, R81, R0, R17 ;  /* 0x0000000051117223 */ /* 0x000fe20000000011 */
[----:B------:R-:W-:Y:S01]  /*8cf0*/  LOP3.LUT R0, R105, 0xffff0000, RZ, 0xc0, !PT ;  /* 0xffff000069007812 */ /* 0x000fe200078ec0ff */
[----:B------:R-:W-:Y:S01]  /*8d00*/  FFMA R18, R81, R2, R18 ;  /* 0x0000000251127223 */ /* 0x000fe20000000012 */
[----:B------:R-:W-:Y:S01]  /*8d10*/  LOP3.LUT R2, R106, 0xffff0000, RZ, 0xc0, !PT ;  /* 0xffff00006a027812 */ /* 0x000fe200078ec0ff */
[----:B------:R-:W-:Y:S01]  /*8d20*/  FMUL R27, R78, R27 ;  /* 0x0000001b4e1b7220 */ /* 0x000fe20000400000 */
[----:B------:R-:W-:Y:S01]  /*8d30*/  F2FP.BF16.F32.PACK_AB R95, R11, R6 ;  /* 0x000000060b5f723e */ /* 0x000fe200000010ff */
[C---:B------:R-:W-:Y:S01]  /*8d40*/  FFMA R23, R81.reuse, R0, R23 ;  /* 0x0000000051177223 */ /* 0x040fe20000000017 */
[----:B------:R-:W-:Y:S01]  /*8d50*/  SHF.L.U32 R0, R112, 0x10, RZ ;  /* 0x0000001070007819 */ /* 0x000fe200000006ff */
[C---:B------:R-:W-:Y:S01]  /*8d60*/  FFMA R20, R81.reuse, R3, R20 ;  /* 0x0000000351147223 */ /* 0x040fe20000000014 */
[----:B------:R-:W-:Y:S01]  /*8d70*/  SHF.L.U32 R3, R114, 0x10, RZ ;  /* 0x0000001072037819 */ /* 0x000fe200000006ff */
        /* <DEDUP_REMOVED lines=8> */
[----:B------:R-:W-:Y:S01]  /*8e00*/  FFMA R25, R81, R2, R25 ;  /* 0x0000000251197223 */ /* 0x000fe20000000019 */
[----:B------:R-:W-:Y:S01]  /*8e10*/  LOP3.LUT R2, R114, 0xffff0000, RZ, 0xc0, !PT ;  /* 0xffff000072027812 */ /* 0x000fe200078ec0ff */
[C---:B------:R-:W-:Y:S01]  /*8e20*/  FMUL R31, R78.reuse, R31 ;  /* 0x0000001f4e1f7220 */ /* 0x040fe20000400000 */
[----:B------:R-:W-:Y:S01]  /*8e30*/  F2FP.BF16.F32.PACK_AB R8, R9, R8 ;  /* 0x000000080908723e */ /* 0x000fe200000010ff */
[----:B------:R-:W-:Y:S01]  /*8e40*/  FFMA R26, R81, R0, R26 ;  /* 0x00000000511a7223 */ /* 0x000fe2000000001a */
[----:B------:R-:W-:Y:S01]  /*8e50*/  LOP3.LUT R0, R113, 0xffff0000, RZ, 0xc0, !PT ;  /* 0xffff000071007812 */ /* 0x000fe200078ec0ff */
[C---:B------:R-:W-:Y:S01]  /*8e60*/  FMUL R35, R78.reuse, R35 ;  /* 0x000000234e237220 */ /* 0x040fe20000400000 */
[----:B------:R-:W-:Y:S01]  /*8e70*/  F2FP.BF16.F32.PACK_AB R9, R15, R10 ;  /* 0x0000000a0f09723e */ /* 0x000fe200000010ff */
[----:B------:R-:W-:Y:S01]  /*8e80*/  FMUL R39, R78, R39 ;  /* 0x000000274e277220 */ /* 0x000fe20000400000 */
[----:B------:R-:W-:Y:S01]  /*8e90*/  F2FP.BF16.F32.PACK_AB R10, R13, R12 ;  /* 0x0000000c0d0a723e */ /* 0x000fe200000010ff */
[C---:B------:R-:W-:Y:S01]  /*8ea0*/  FFMA R31, R81.reuse, R0, R31 ;  /* 0x00000000511f7223 */ /* 0x040fe2000000001f */
[C---:B------:R-:W-:Y:S01]  /*8eb0*/  SHF.L.U32 R0, R120.reuse, 0x10, RZ ;  /* 0x0000001078007819 */ /* 0x040fe200000006ff */
[----:B------:R-:W-:Y:S01]  /*8ec0*/  FFMA R28, R81, R3, R28 ;  /* 0x00000003511c7223 */ /* 0x000fe2000000001c */
[----:B------:R-:W-:Y:S01]  /*8ed0*/  SHF.L.U32 R3, R121, 0x10, RZ ;  /* 0x0000001079037819 */ /* 0x000fe200000006ff */
        /* <DEDUP_REMOVED lines=8> */
[----:B------:R-:W-:Y:S01]  /*8f60*/  FFMA R33, R81, R2, R33 ;  /* 0x0000000251217223 */ /* 0x000fe20000000021 */
[----:B------:R-:W-:Y:S01]  /*8f70*/  LOP3.LUT R2, R123, 0xffff0000, RZ, 0xc0, !PT ;  /* 0xffff00007b027812 */ /* 0x000fe200078ec0ff */
[C---:B------:R-:W-:Y:S01]  /*8f80*/  FFMA R34, R81.reuse, R3, R34 ;  /* 0x0000000351227223 */ /* 0x040fe20000000022 */
[C---:B------:R-:W-:Y:S01]  /*8f90*/  SHF.L.U32 R3, R122.reuse, 0x10, RZ ;  /* 0x000000107a037819 */ /* 0x040fe200000006ff */
[----:B------:R-:W-:Y:S01]  /*8fa0*/  FFMA R39, R81, R0, R39 ;  /* 0x0000000051277223 */ /* 0x000fe20000000027 */
[----:B------:R-:W-:Y:S01]  /*8fb0*/  LOP3.LUT R0, R122, 0xffff0000, RZ, 0xc0, !PT ;  /* 0xffff00007a007812 */ /* 0x000fe200078ec0ff */
[----:B------:R-:W-:Y:S01]  /*8fc0*/  FMUL R43, R78, R43 ;  /* 0x0000002b4e2b7220 */ /* 0x000fe20000400000 */
[----:B------:R-:W-:Y:S01]  /*8fd0*/  F2FP.BF16.F32.PACK_AB R16, R17, R16 ;  /* 0x000000101110723e */ /* 0x000fe200000010ff */
[----:B------:R-:W-:Y:S01]  /*8fe0*/  FFMA R36, R81, R3, R36 ;  /* 0x0000000351247223 */ /* 0x000fe20000000024 */
[----:B------:R-:W-:Y:S01]  /*8ff0*/  SHF.L.U32 R3, R129, 0x10, RZ ;  /* 0x0000001081037819 */ /* 0x000fe200000006ff */
[C---:B------:R-:W-:Y:S01]  /*9000*/  FFMA R37, R81.reuse, R0, R37 ;  /* 0x0000000051257223 */ /* 0x040fe20000000025 */
[C---:B------:R-:W-:Y:S01]  /*9010*/  SHF.L.U32 R0, R128.reuse, 0x10, RZ ;  /* 0x0000001080007819 */ /* 0x040fe200000006ff */
[----:B------:R-:W-:Y:S01]  /*9020*/  FFMA R38, R81, R5, R38 ;  /* 0x0000000551267223 */ /* 0x000fe20000000026 */
[----:B------:R-:W-:Y:S01]  /*9030*/  F2FP.BF16.F32.PACK_AB R17, R23, R18 ;  /* 0x000000121711723e */ /* 0x000fe200000010ff */
[----:B------:R1:W-:Y:S01]  /*9040*/  STS.128 [R182+UR36+0x8400], R92 ;  /* 0x0084005cb6007988 */ /* 0x0003e20008000c24 */
[----:B------:R-:W-:Y:S01]  /*9050*/  SHF.L.U32 R5, R131, 0x10, RZ ;  /* 0x0000001083057819 */ /* 0x000fe200000006ff */
[C---:B------:R-:W-:Y:S01]  /*9060*/  FFMA R43, R81.reuse, R2, R43 ;  /* 0x00000002512b7223 */ /* 0x040fe2000000002b */
[----:B------:R-:W-:Y:S01]  /*9070*/  LOP3.LUT R2, R128, 0xffff0000, RZ, 0xc0, !PT ;  /* 0xffff000080027812 */ /* 0x000fe200078ec0ff */
[----:B------:R-:W-:Y:S01]  /*9080*/  FFMA R40, R81, R0, R40 ;  /* 0x0000000051287223 */ /* 0x000fe20000000028 */
[----:B------:R-:W-:Y:S01]  /*9090*/  LOP3.LUT R0, R129, 0xffff0000, RZ, 0xc0, !PT ;  /* 0xffff000081007812 */ /* 0x000fe200078ec0ff */
[----:B------:R-:W-:Y:S01]  /*90a0*/  FMUL R47, R78, R47 ;  /* 0x0000002f4e2f7220 */ /* 0x000fe20000400000 */
[----:B------:R-:W-:Y:S01]  /*90b0*/  F2FP.BF16.F32.PACK_AB R18, R21, R20 ;  /* 0x000000141512723e */ /* 0x000fe200000010ff */
[C---:B------:R-:W-:Y:S01]  /*90c0*/  FFMA R41, R81.reuse, R2, R41 ;  /* 0x0000000251297223 */ /* 0x040fe20000000029 */
[C---:B------:R-:W-:Y:S01]  /*90d0*/  LOP3.LUT R2, R130.reuse, 0xffff0000, RZ, 0xc0, !PT ;  /* 0xffff000082027812 */ /* 0x040fe200078ec0ff */
[----:B------:R-:W-:Y:S01]  /*90e0*/  FFMA R42, R81, R3, R42 ;  /* 0x00000003512a7223 */ /* 0x000fe2000000002a */
[----:B------:R-:W-:Y:S01]  /*90f0*/  SHF.L.U32 R3, R130, 0x10, RZ ;  /* 0x0000001082037819 */ /* 0x000fe200000006ff */
[----:B------:R1:W-:Y:S01]  /*9100*/  STS.128 [R181+0x8400], R8 ;  /* 0x00840008b5007388 */ /* 0x0003e20000000c00 */
[----:B------:R-:W-:Y:S01]  /*9110*/  F2FP.BF16.F32.PACK_AB R19, R27, R22 ;  /* 0x000000161b13723e */ /* 0x000fe200000010ff */
[----:B------:R-:W-:Y:S01]  /*9120*/  FFMA R47, R81, R0, R47 ;  /* 0x00000000512f7223 */ /* 0x000fe2000000002f */
[----:B------:R-:W-:Y:S01]  /*9130*/  LOP3.LUT R0, R131, 0xffff0000, RZ, 0xc0, !PT ;  /* 0xffff000083007812 */ /* 0x000fe200078ec0ff */
[----:B------:R-:W-:Y:S01]  /*9140*/  FMUL R51, R78, R51 ;  /* 0x000000334e337220 */ /* 0x000fe20000400000 */
[----:B------:R-:W-:Y:S01]  /*9150*/  F2FP.BF16.F32.PACK_AB R24, R25, R24 ;  /* 0x000000181918723e */ /* 0x000fe200000010ff */
[C---:B------:R-:W-:Y:S01]  /*9160*/  FFMA R44, R81.reuse, R3, R44 ;  /* 0x00000003512c7223 */ /* 0x040fe2000000002c */
[C---:B------:R-:W-:Y:S01]  /*9170*/  SHF.L.U32 R3, R136.reuse, 0x10, RZ ;  /* 0x0000001088037819 */ /* 0x040fe200000006ff */
[----:B------:R-:W-:Y:S01]  /*9180*/  FFMA R45, R81, R2, R45 ;  /* 0x00000002512d7223 */ /* 0x000fe2000000002d */
[----:B------:R-:W-:Y:S01]  /*9190*/  F2FP.BF16.F32.PACK_AB R25, R31, R26 ;  /* 0x0000001a1f19723e */ /* 0x000fe200000010ff */
[----:B------:R-:W-:Y:S01]  /*91a0*/  FFMA R46, R81, R5, R46 ;  /* 0x00000005512e7223 */ /* 0x000fe2000000002e */
[----:B------:R-:W-:Y:S01]  /*91b0*/  SHF.L.U32 R5, R137, 0x10, RZ ;  /* 0x0000001089057819 */ /* 0x000fe200000006ff */
[----:B------:R1:W-:Y:S01]  /*91c0*/  STS.128 [R180+0x8400], R16 ;  /* 0x00840010b4007388 */ /* 0x0003e20000000c00 */
[----:B------:R-:W-:Y:S01]  /*91d0*/  F2FP.BF16.F32.PACK_AB R26, R29, R28 ;  /* 0x0000001c1d1a723e */ /* 0x000fe200000010ff */
[C---:B------:R-:W-:Y:S01]  /*91e0*/  FFMA R51, R81.reuse, R0, R51 ;  /* 0x0000000051337223 */ /* 0x040fe20000000033 */
[----:B------:R-:W-:Y:S01]  /*91f0*/  LOP3.LUT R0, R136, 0xffff0000, RZ, 0xc0, !PT ;  /* 0xffff000088007812 */ /* 0x000fe200078ec0ff */
[----:B------:R-:W-:Y:S01]  /*9200*/  FFMA R48, R81, R3, R48 ;  /* 0x0000000351307223 */ /* 0x000fe20000000030 */
[----:B------:R-:W-:Y:S01]  /*9210*/  F2FP.BF16.F32.PACK_AB R27, R35, R30 ;  /* 0x0000001e231b723e */ /* 0x000fe200000010ff */
[----:B------:R-:W-:Y:S01]  /*9220*/  FMUL R55, R78, R55 ;  /* 0x000000374e377220 */ /* 0x000fe20000400000 */
[----:B------:R-:W-:Y:S01]  /*9230*/  LOP3.LUT R2, R137, 0xffff0000, RZ, 0xc0, !PT ;  /* 0xffff000089027812 */ /* 0x000fe200078ec0ff */
[C---:B------:R-:W-:Y:S01]  /*9240*/  FFMA R49, R81.reuse, R0, R49 ;  /* 0x0000000051317223 */ /* 0x040fe20000000031 */
[C---:B------:R-:W-:Y:S01]  /*9250*/  SHF.L.U32 R0, R138.reuse, 0x10, RZ ;  /* 0x000000108a007819 */ /* 0x040fe200000006ff */
[----:B------:R-:W-:Y:S01]  /*9260*/  FFMA R50, R81, R5, R50 ;  /* 0x0000000551327223 */ /* 0x000fe20000000032 */
[----:B------:R-:W-:Y:S01]  /*9270*/  F2FP.BF16.F32.PACK_AB R32, R33, R32 ;  /* 0x000000202120723e */ /* 0x000fe200000010ff */
[----:B------:R1:W-:Y:S01]  /*9280*/  STS.128 [R178+0x8400], R24 ;  /* 0x00840018b2007388 */ /* 0x0003e20000000c00 */
[----:B------:R-:W-:Y:S01]  /*9290*/  F2FP.BF16.F32.PACK_AB R33, R39, R34 ;  /* 0x000000222721723e */ /* 0x000fe200000010ff */
[C---:B------:R-:W-:Y:S01]  /*92a0*/  FFMA R55, R81.reuse, R2, R55 ;  /* 0x0000000251377223 */ /* 0x040fe20000000037 */
[----:B------:R-:W-:Y:S01]  /*92b0*/  LOP3.LUT R2, R138, 0xffff0000, RZ, 0xc0, !PT ;  /* 0xffff00008a027812 */ /* 0x000fe200078ec0ff */
[----:B------:R-:W-:Y:S01]  /*92c0*/  FFMA R52, R81, R0, R52 ;  /* 0x0000000051347223 */ /* 0x000fe20000000034 */
[----:B------:R-:W-:Y:S01]  /*92d0*/  SHF.L.U32 R3, R139, 0x10, RZ ;  /* 0x000000108b037819 */ /* 0x000fe200000006ff */
[C---:B------:R-:W-:Y:S01]  /*92e0*/  FMUL R59, R78.reuse, R59 ;  /* 0x0000003b4e3b7220 */ /* 0x040fe20000400000 */
[----:B------:R-:W-:Y:S01]  /*92f0*/  F2FP.BF16.F32.PACK_AB R34, R37, R36 ;  /* 0x000000242522723e */ /* 0x000fe200000010ff */
[----:B------:R-:W-:Y:S01]  /*9300*/  FFMA R53, R81, R2, R53 ;  /* 0x0000000251357223 */ /* 0x000fe20000000035 */
[----:B------:R-:W-:Y:S01]  /*9310*/  F2FP.BF16.F32.PACK_AB R35, R43, R38 ;  /* 0x000000262b23723e */ /* 0x000fe200000010ff */
[----:B------:R-:W-:Y:S01]  /*9320*/  FFMA R54, R81, R3, R54 ;  /* 0x0000000351367223 */ /* 0x000fe20000000036 */
[----:B------:R-:W-:Y:S01]  /*9330*/  LOP3.LUT R0, R139, 0xffff0000, RZ, 0xc0, !PT ;  /* 0xffff00008b007812 */ /* 0x000fe200078ec0ff */
[----:B------:R-:W-:Y:S01]  /*9340*/  FMUL R63, R78, R63 ;  /* 0x0000003f4e3f7220 */ /* 0x000fe20000400000 */
[----:B------:R-:W-:Y:S01]  /*9350*/  F2FP.BF16.F32.PACK_AB R40, R41, R40 ;  /* 0x000000282928723e */ /* 0x000fe200000010ff */
[----:B------:R1:W-:Y:S01]  /*9360*/  STS.128 [R177+0x8400], R32 ;  /* 0x00840020b1007388 */ /* 0x0003e20000000c00 */
[C---:B------:R-:W-:Y:S01]  /*9370*/  SHF.L.U32 R3, R144.reuse, 0x10, RZ ;  /* 0x0000001090037819 */ /* 0x040fe200000006ff */
[----:B------:R-:W-:Y:S01]  /*9380*/  FFMA R59, R81, R0, R59 ;  /* 0x00000000513b7223 */ /* 0x000fe2000000003b */
[----:B------:R-:W-:Y:S01]  /*9390*/  LOP3.LUT R2, R144, 0xffff0000, RZ, 0xc0, !PT ;  /* 0xffff000090027812 */ /* 0x000fe200078ec0ff */
[----:B------:R-:W-:Y:S01]  /*93a0*/  FMUL R67, R78, R67 ;  /* 0x000000434e437220 */ /* 0x000fe20000400000 */
[----:B------:R-:W-:Y:S01]  /*93b0*/  F2FP.BF16.F32.PACK_AB R41, R47, R42 ;  /* 0x0000002a2f29723e */ /* 0x000fe200000010ff */
[----:B------:R-:W-:Y:S01]  /*93c0*/  FFMA R56, R81, R3, R56 ;  /* 0x0000000351387223 */ /* 0x000fe20000000038 */
[----:B------:R-:W-:Y:S01]  /*93d0*/  SHF.L.U32 R5, R145, 0x10, RZ ;  /* 0x0000001091057819 */ /* 0x000fe200000006ff */
[----:B------:R-:W-:Y:S01]  /*93e0*/  FFMA R57, R81, R2, R57 ;  /* 0x0000000251397223 */ /* 0x000fe20000000039 */
[----:B------:R-:W-:Y:S02]  /*93f0*/  F2FP.BF16.F32.PACK_AB R42, R45, R44 ;  /* 0x0000002c2d2a723e */ /* 0x000fe400000010ff */
[----:B------:R-:W-:Y:S01]  /*9400*/  F2FP.BF16.F32.PACK_AB R43, R51, R46 ;  /* 0x0000002e332b723e */ /* 0x000fe200000010ff */
[----:B------:R-:W-:Y:S01]  /*9410*/  FFMA R58, R81, R5, R58 ;  /* 0x00000005513a7223 */ /* 0x000fe2000000003a */
[----:B------:R-:W-:Y:S02]  /*9420*/  LOP3.LUT R0, R145, 0xffff0000, RZ, 0xc0, !PT ;  /* 0xffff000091007812 */ /* 0x000fe400078ec0ff */
[C---:B------:R-:W-:Y:S01]  /*9430*/  SHF.L.U32 R3, R146.reuse, 0x10, RZ ;  /* 0x0000001092037819 */ /* 0x040fe200000006ff */
[----:B------:R1:W-:Y:S01]  /*9440*/  STS.128 [R176+0x8400], R40 ;  /* 0x00840028b0007388 */ /* 0x0003e20000000c00 */
        /* <DEDUP_REMOVED lines=8> */
[----:B------:R-:W-:Y:S02]  /*94d0*/  F2FP.BF16.F32.PACK_AB R49, R55, R50 ;  /* 0x000000323731723e */ /* 0x000fe400000010ff */
[----:B------:R-:W-:Y:S01]  /*94e0*/  F2FP.BF16.F32.PACK_AB R50, R53, R52 ;  /* 0x000000343532723e */ /* 0x000fe200000010ff */
[----:B------:R-:W-:Y:S01]  /*94f0*/  FFMA R67, R81, R4, R67 ;  /* 0x0000000451437223 */ /* 0x000fe20000000043 */
[----:B------:R-:W-:Y:S02]  /*9500*/  F2FP.BF16.F32.PACK_AB R51, R59, R54 ;  /* 0x000000363b33723e */ /* 0x000fe400000010ff */
[----:B------:R-:W-:Y:S02]  /*9510*/  F2FP.BF16.F32.PACK_AB R56, R57, R56 ;  /* 0x000000383938723e */ /* 0x000fe400000010ff */
        /* <DEDUP_REMOVED lines=23> */
[----:B--2---:R-:W-:Y:S04]  /*9690*/  DEPBAR.LE SB0, 0x1 ;  /* 0x000080400000791a */ /* 0x004fe80000000000 */
.L_x_113:
[----:B------:R-:W-:Y:S05]  /*96a0*/  BSYNC.RECONVERGENT B0 ;  /* 0x0000000000007941 */ /* 0x000fea0003800200 */
.L_x_112:
        /* <DEDUP_REMOVED lines=8> */
[----:B--2---:R-:W-:Y:S06]  /*9730*/  @!P6 BRA `(.L_x_115) ;  /* 0x00000000006ce947 */ /* 0x004fec0003800000 */
[----:B------:R-:W-:Y:S01]  /*9740*/  ISETP.NE.AND P1, PT, R109, RZ, PT ;  /* 0x000000ff6d00720c */ /* 0x000fe20003f25270 */
[----:B------:R-:W-:Y:S01]  /*9750*/  BSSY B0, `(.L_x_116) ;  /* 0x000000b000007945 */ /* 0x000fe20003800000 */
[----:B------:R-:W-:Y:S11]  /*9760*/  ISETP.NE.AND P0, PT, R103, RZ, PT ;  /* 0x000000ff6700720c */ /* 0x000ff60003f05270 */
[----:B------:R-:W-:Y:S05]  /*9770*/  @P1 IMAD R101, R101, 0x4000, R182 ;  /* 0x0000400065651824 */ /* 0x000fea00078e02b6 */
[----:B-1----:R-:W-:Y:S04]  /*9780*/  @P1 IADD3 R9, PT, PT, R101, UR36, RZ ;  /* 0x0000002465091c10 */ /* 0x002fe8000fffe0ff */
[----:B------:R-:W-:Y:S01]  /*9790*/  @P1 IADD3 R7, PT, PT, R102, R9, RZ ;  /* 0x0000000966071210 */ /* 0x000fe20007ffe0ff */
[--C-:B------:R-:W-:Y:S02]  /*97a0*/  @P1 IMAD.IADD R5, R100, 0x1, R9.reuse ;  /* 0x0000000164051824 */ /* 0x100fe400078e0209 */
[----:B------:R-:W-:Y:S01]  /*97b0*/  @P1 IMAD.IADD R2, R108, 0x1, R9 ;  /* 0x000000016c021824 */ /* 0x000fe200078e0209 */
[----:B------:R-:W-:Y:S06]  /*97c0*/  @P0 BRA `(.L_x_117) ;  /* 0x00000000000c0947 */ /* 0x000fec0003800000 */
[----:B------:R-:W-:Y:S04]  /*97d0*/  SHF.L.U32 R0, R167, 0x1f, RZ ;  /* 0x0000001fa7007819 */ /* 0x000fe800000006ff */
[----:B------:R-:W1:Y:S02]  /*97e0*/  SYNCS.PHASECHK.TRANS64.TRYWAIT P0, [R3+URZ+0x30], R0 ;  /* 0x00003000030075a7 */ /* 0x000e6400080011ff */
[----:B-1----:R-:W-:Y:S05]  /*97f0*/  @!P0 BRA `(.L_x_118) ;  /* 0x00000020000c8947 */ /* 0x002fea0003800000 */
.L_x_117:
[----:B------:R-:W-:Y:S05]  /*9800*/  BSYNC B0 ;  /* 0x0000000000007941 */ /* 0x000fea0003800000 */
.L_x_116:
[----:B------:R-:W-:Y:S11]  /*9810*/  ISETP.NE.AND P0, PT, R109, RZ, PT ;  /* 0x000000ff6d00720c */ /* 0x000ff60003f05270 */
[----:B------:R-:W-:Y:S02]  /*9820*/  @!UPT UIADD3 URZ, UPT, UPT, URZ, URZ, URZ ;  /* 0x000000fffffff290 */ /* 0x000fe4000fffe0ff */
[----:B------:R2:W4:Y:S01]  /*9830*/  @P0 LDS.128 R88, [R101+UR36+0x400] ;  /* 0x0004002465580984 */ /* 0x0005220008000c00 */
[----:B-1----:R-:W-:Y:S01]  /*9840*/  @P0 IMAD.IADD R3, R102, 0x1, R5 ;  /* 0x0000000166030824 */ /* 0x002fe200078e0205 */
        /* <DEDUP_REMOVED lines=10> */
.L_x_115:
[----:B------:R-:W-:Y:S05]  /*98f0*/  BSYNC B1 ;  /* 0x0000000000017941 */ /* 0x000fea0003800000 */
.L_x_114:
[----:B--2---:R-:W-:Y:S05]  /*9900*/  VIADD R3, R80, 0xc0 ;  /* 0x000000c050037836 */ /* 0x004fea0000000000 */
[----:B------:R-:W-:Y:S04]  /*9910*/  SHF.R.U32.HI R3, RZ, 0x15, R3 ;  /* 0x00000015ff037819 */ /* 0x000fe80000011603 */
[----:B------:R-:W-:Y:S11]  /*9920*/  LOP3.LUT P0, RZ, R3, 0x3, R162, 0x48, !PT ;  /* 0x0000000303ff7812 */ /* 0x000ff600078048a2 */
[----:B------:R-:W-:Y:S02]  /*9930*/  @!UPT UIADD3 URZ, UPT, UPT, URZ, URZ, URZ ;  /* 0x000000fffffff290 */ /* 0x000fe4000fffe0ff */
[----:B------:R-:W-:Y:S05]  /*9940*/  @!P0 BRA `(.L_x_119) ;  /* 0x0000000000408947 */ /* 0x000fea0003800000 */
[----:B------:R-:W2:Y:S01]  /*9950*/  LDCU.64 UR8, c[0x4][0x70] ;  /* 0x01000e00ff0877ac */ /* 0x000ea20008000a00 */
[----:B------:R-:W-:Y:S01]  /*9960*/  MOV R3, 0x0 ;  /* 0x0000000000037802 */ /* 0x000fe20000000f00 */
[----:B------:R-:W-:Y:S02]  /*9970*/  HFMA2 R12, -RZ, RZ, 0, 5.9604644775390625e-08 ;  /* 0x00000001ff0c7431 */ /* 0x000fe400000001ff */
[----:B-1----:R-:W-:Y:S02]  /*9980*/  IMAD.MOV.U32 R8, RZ, RZ, 0x192 ;  /* 0x00000192ff087424 */ /* 0x002fe400078e00ff */
[----:B------:R-:W-:Y:S01]  /*9990*/  IMAD.MOV.U32 R13, RZ, RZ, RZ ;  /* 0x000000ffff0d7224 */ /* 0x000fe200078e00ff */
[----:B------:R-:W1:Y:S01]  /*99a0*/  LDCU.64 UR6, c[0x4][0x78] ;  /* 0x01000f00ff0677ac */ /* 0x000e620008000a00 */
[----:B------:R-:W3:Y:S01]  /*99b0*/  LDC.64 R2, c[0x4][R3] ;  /* 0x0100000003027b82 */ /* 0x000ee20000000a00 */
[----:B------:R-:W5:Y:S01]  /*99c0*/  LDCU.64 UR4, c[0x4][0x10] ;  /* 0x01000200ff0477ac */ /* 0x000f620008000a00 */
[----:B--2---:R-:W-:Y:S01]  /*99d0*/  MOV R5, UR9 ;  /* 0x0000000900057c02 */ /* 0x004fe20008000f00 */
[----:B------:R-:W-:Y:S01]  /*99e0*/  IMAD.U32 R4, RZ, RZ, UR8 ;  /* 0x00000008ff047e24 */ /* 0x000fe2000f8e00ff */
[----:B-1----:R-:W-:Y:S01]  /*99f0*/  MOV R7, UR7 ;  /* 0x0000000700077c02 */ /* 0x002fe20008000f00 */
[----:B------:R-:W-:Y:S01]  /*9a00*/  IMAD.U32 R6, RZ, RZ, UR6 ;  /* 0x00000006ff067e24 */ /* 0x000fe2000f8e00ff */
[----:B-----5:R-:W-:Y:S01]  /*9a10*/  MOV R11, UR5 ;  /* 0x00000005000b7c02 */ /* 0x020fe20008000f00 */
[----:B------:R-:W-:Y:S02]  /*9a20*/  IMAD.U32 R10, RZ, RZ, UR4 ;  /* 0x00000004ff0a7e24 */ /* 0x000fe4000f8e00ff */
[----:B------:R-:W-:Y:S07]  /*9a30*/  LEPC R20, `(.L_x_119) ;  /* 0x000000001014794e */ /* 0x000fee0000000000 */
[----:B---34-:R-:W-:Y:S05]  /*9a40*/  CALL.ABS.NOINC R2 ;  /* 0x0000000002007343 */ /* 0x018fea0003c00000 */
.L_x_119:
[----:B------:R-:W-:Y:S01]  /*9a50*/  ISETP.NE.AND P0, PT, R170, RZ, PT ;  /* 0x000000ffaa00720c */ /* 0x000fe20003f05270 */
[----:B------:R-:W-:Y:S05]  /*9a60*/  WARPSYNC.ALL ;  /* 0x0000000000007948 */ /* 0x000fea0003800000 */
[----:B------:R-:W-:Y:S01]  /*9a70*/  R2UR UR4, R80 ;  /* 0x00000000500472ca */ /* 0x000fe200000e0000 */
[----:B------:R-:W-:Y:S01]  /*9a80*/  BSSY.RECONVERGENT B0, `(.L_x_120) ;  /* 0x0000100000007945 */ /* 0x000fe20003800200 */
[----:B------:R-:W-:Y:S02]  /*9a90*/  R2UR UR5, R87 ;  /* 0x00000000570572ca */ /* 0x000fe400000e0000 */
[C---:B----4-:R-:W-:Y:S02]  /*9aa0*/  SHF.L.U32 R82, R88.reuse, 0x10, RZ ;  /* 0x0000001058527819 */ /* 0x050fe400000006ff */
[----:B------:R-:W-:Y:S02]  /*9ab0*/  LOP3.LUT R84, R88, 0xffff0000, RZ, 0xc0, !PT ;  /* 0xffff000058547812 */ /* 0x000fe400078ec0ff */
[C---:B------:R-:W-:Y:S02]  /*9ac0*/  SHF.L.U32 R83, R89.reuse, 0x10, RZ ;  /* 0x0000001059537819 */ /* 0x040fe400000006ff */
[----:B------:R-:W-:Y:S02]  /*9ad0*/  LOP3.LUT R86, R89, 0xffff0000, RZ, 0xc0, !PT ;  /* 0xffff000059567812 */ /* 0x000fe400078ec0ff */
[C---:B------:R-:W-:Y:S01]  /*9ae0*/  SHF.L.U32 R85, R90.reuse, 0x10, RZ ;  /* 0x000000105a557819 */ /* 0x040fe200000006ff */
[----:B-1----:R-:W1:Y:S01]  /*9af0*/  LDTM.x64 R4, tmem[UR4+0xc0] ;  /* 0x0000c004000479ee */ /* 0x002e620008340000 */
[----:B------:R-:W-:Y:S01]  /*9b00*/  LOP3.LUT R88, R90, 0xffff0000, RZ, 0xc0, !PT ;  /* 0xffff00005a587812 */ /* 0x000fe200078ec0ff */
[----:B------:R-:W-:Y:S01]  /*9b10*/  NOP ;  /* 0x0000000000007918 */ /* 0x000fe20000000000 */
[C---:B------:R-:W-:Y:S01]  /*9b20*/  SHF.L.U32 R87, R91.reuse, 0x10, RZ ;  /* 0x000000105b577819 */ /* 0x040fe200000006ff */
[----:B------:R-:W-:Y:S01]  /*9b30*/  UIADD3 UR5, UPT, UPT, UR5, 0xb0, URZ ;  /* 0x000000b005057890 */ /* 0x000fe2000fffe0ff */
[----:B------:R-:W-:Y:S02]  /*9b40*/  LOP3.LUT R90, R91, 0xffff0000, RZ, 0xc0, !PT ;  /* 0xffff00005b5a7812 */ /* 0x000fe400078ec0ff */
[C---:B------:R-:W-:Y:S01]  /*9b50*/  SHF.L.U32 R89, R96.reuse, 0x10, RZ ;  /* 0x0000001060597819 */ /* 0x040fe200000006ff */
[----:B------:R-:W-:Y:S01]  /*9b60*/  UPRMT UR5, UR37, 0x654, UR5 ;  /* 0x0000065425057896 */ /* 0x000fe20008000005 */
[----:B------:R-:W-:Y:S02]  /*9b70*/  LOP3.LUT R91, R96, 0xffff0000, RZ, 0xc0, !PT ;  /* 0xffff0000605b7812 */ /* 0x000fe400078ec0ff */
[C---:B------:R-:W-:Y:S02]  /*9b80*/  SHF.L.U32 R92, R97.reuse, 0x10, RZ ;  /* 0x00000010615c7819 */ /* 0x040fe400000006ff */
[----:B------:R-:W-:Y:S02]  /*9b90*/  LOP3.LUT R94, R97, 0xffff0000, RZ, 0xc0, !PT ;  /* 0xffff0000615e7812 */ /* 0x000fe400078ec0ff */
[C---:B------:R-:W-:Y:S02]  /*9ba0*/  SHF.L.U32 R93, R98.reuse, 0x10, RZ ;  /* 0x00000010625d7819 */ /* 0x040fe400000006ff */
[----:B------:R-:W-:Y:S01]  /*9bb0*/  LOP3.LUT R96, R98, 0xffff0000, RZ, 0xc0, !PT ;  /* 0xffff000062607812 */ /* 0x000fe200078ec0ff */
[----:B-1----:R-:W-:Y:S01]  /*9bc0*/  SYNCS.ARRIVE.TRANS64.RED.A1T0 RZ, [UR5], RZ ;  /* 0x000000ffffff79a7 */ /* 0x002fe20008100405 */
[C---:B------:R-:W-:Y:S02]  /*9bd0*/  SHF.L.U32 R95, R99.reuse, 0x10, RZ ;  /* 0x00000010635f7819 */ /* 0x040fe400000006ff */
[----:B------:R-:W-:Y:S02]  /*9be0*/  LOP3.LUT R98, R99, 0xffff0000, RZ, 0xc0, !PT ;  /* 0xffff000063627812 */ /* 0x000fe400078ec0ff */
[----:B------:R-:W-:Y:S01]  /*9bf0*/  SHF.L.U32 R97, R104, 0x10, RZ ;  /* 0x0000001068617819 */ /* 0x000fe200000006ff */
[----:B------:R-:W-:Y:S01]  /*9c00*/  FMUL R4, R78, R4 ;  /* 0x000000044e047220 */ /* 0x000fe20000400000 */
[----:B------:R-:W-:Y:S01]  /*9c10*/  LOP3.LUT R100, R104, 0xffff0000, RZ, 0xc0, !PT ;  /* 0xffff000068647812 */ /* 0x000fe200078ec0ff */
[----:B------:R-:W-:Y:S01]  /*9c20*/  FMUL R5, R78, R5 ;  /* 0x000000054e057220 */ /* 0x000fe20000400000 */
[----:B------:R-:W-:Y:S01]  /*9c30*/  SHF.L.U32 R99, R105, 0x10, RZ ;  /* 0x0000001069637819 */ /* 0x000fe200000006ff */
[----:B------:R-:W-:Y:S01]  /*9c40*/  FFMA R4, R81, R82, R4 ;  /* 0x0000005251047223 */ /* 0x000fe20000000004 */
[----:B------:R-:W-:Y:S01]  /*9c50*/  LOP3.LUT R102, R105, 0xffff0000, RZ, 0xc0, !PT ;  /* 0xffff000069667812 */ /* 0x000fe200078ec0ff */
[----:B------:R-:W-:Y:S01]  /*9c60*/  FFMA R5, R81, R84, R5 ;  /* 0x0000005451057223 */ /* 0x000fe20000000005 */
[----:B------:R-:W-:Y:S01]  /*9c70*/  SHF.L.U32 R101, R106, 0x10, RZ ;  /* 0x000000106a657819 */ /* 0x000fe200000006ff */
[----:B------:R-:W-:Y:S01]  /*9c80*/  FMUL R6, R78, R6 ;  /* 0x000000064e067220 */ /* 0x000fe20000400000 */
[----:B------:R-:W-:Y:S01]  /*9c90*/  LOP3.LUT R104, R106, 0xffff0000, RZ, 0xc0, !PT ;  /* 0xffff00006a687812 */ /* 0x000fe200078ec0ff */
[C---:B------:R-:W-:Y:S01]  /*9ca0*/  FMUL R7, R78.reuse, R7 ;  /* 0x000000074e077220 */ /* 0x040fe20000400000 */
[----:B------:R-:W-:Y:S01]  /*9cb0*/  F2FP.BF16.F32.PACK_AB R4, R5, R4 ;  /* 0x000000040504723e */ /* 0x000fe200000010ff */
[----:B------:R-:W-:Y:S01]  /*9cc0*/  FFMA R6, R81, R83, R6 ;  /* 0x0000005351067223 */ /* 0x000fe20000000006 */
[----:B------:R-:W-:Y:S01]  /*9cd0*/  SHF.L.U32 R103, R107, 0x10, RZ ;  /* 0x000000106b677819 */ /* 0x000fe200000006ff */
[----:B------:R-:W-:Y:S01]  /*9ce0*/  FFMA R7, R81, R86, R7 ;  /* 0x0000005651077223 */ /* 0x000fe20000000007 */
[----:B------:R-:W-:Y:S01]  /*9cf0*/  LOP3.LUT R106, R107, 0xffff0000, RZ, 0xc0, !PT ;  /* 0xffff00006b6a7812 */ /* 0x000fe200078ec0ff */
[----:B------:R-:W-:Y:S01]  /*9d00*/  FMUL R8, R78, R8 ;  /* 0x000000084e087220 */ /* 0x000fe20000400000 */
[----:B------:R-:W-:Y:S01]  /*9d10*/  SHF.L.U32 R105, R112, 0x10, RZ ;  /* 0x0000001070697819 */ /* 0x000fe200000006ff */
[----:B------:R-:W-:Y:S01]  /*9d20*/  FMUL R9, R78, R9 ;  /* 0x000000094e097220 */ /* 0x000fe20000400000 */
[----:B------:R-:W-:Y:S01]  /*9d30*/  F2FP.BF16.F32.PACK_AB R5, R7, R6 ;  /* 0x000000060705723e */ /* 0x000fe200000010ff */
[C---:B------:R-:W-:Y:S01]  /*9d40*/  FFMA R8, R81.reuse, R85, R8 ;  /* 0x0000005551087223 */ /* 0x040fe20000000008 */
[----:B------:R-:W-:Y:S01]  /*9d50*/  LOP3.LUT R108, R112, 0xffff0000, RZ, 0xc0, !PT ;  /* 0xffff0000706c7812 */ /* 0x000fe200078ec0ff */
[----:B------:R-:W-:Y:S01]  /*9d60*/  FFMA R9, R81, R88, R9 ;  /* 0x0000005851097223 */ /* 0x000fe20000000009 */
[C---:B------:R-:W-:Y:S01]  /*9d70*/  SHF.L.U32 R107, R113.reuse, 0x10, RZ ;  /* 0x00000010716b7819 */ /* 0x040fe200000006ff */
[C---:B------:R-:W-:Y:S01]  /*9d80*/  FMUL R10, R78.reuse, R10 ;  /* 0x0000000a4e0a7220 */ /* 0x040fe20000400000 */
[----:B------:R-:W-:Y:S01]  /*9d90*/  LOP3.LUT R110, R113, 0xffff0000, RZ, 0xc0, !PT ;  /* 0xffff0000716e7812 */ /* 0x000fe200078ec0ff */
[----:B------:R-:W-:Y:S01]  /*9da0*/  FMUL R11, R78, R11 ;  /* 0x0000000b4e0b7220 */ /* 0x000fe20000400000 */
[----:B------:R-:W-:Y:S01]  /*9db0*/  F2FP.BF16.F32.PACK_AB R6, R9, R8 ;  /* 0x000000080906723e */ /* 0x000fe200000010ff */
[C---:B------:R-:W-:Y:S01]  /*9dc0*/  FFMA R10, R81.reuse, R87, R10 ;  /* 0x00000057510a7223 */ /* 0x040fe2000000000a */
[C---:B------:R-:W-:Y:S01]  /*9dd0*/  SHF.L.U32 R109, R114.reuse, 0x10, RZ ;  /* 0x00000010726d7819 */ /* 0x040fe200000006ff */
[----:B------:R-:W-:Y:S01]  /*9de0*/  FFMA R11, R81, R90, R11 ;  /* 0x0000005a510b7223 */ /* 0x000fe2000000000b */
[----:B------:R-:W-:Y:S01]  /*9df0*/  LOP3.LUT R112, R114, 0xffff0000, RZ, 0xc0, !PT ;  /* 0xffff000072707812 */ /* 0x000fe200078ec0ff */
[C---:B------:R-:W-:Y:S01]  /*9e00*/  FMUL R0, R78.reuse, R12 ;  /* 0x0000000c4e007220 */ /* 0x040fe20000400000 */
[----:B------:R-:W-:Y:S01]  /*9e10*/  SHF.L.U32 R111, R115, 0x10, RZ ;  /* 0x00000010736f7819 */ /* 0x000fe200000006ff */
[C---:B------:R-:W-:Y:S01]  /*9e20*/  FMUL R2, R78.reuse, R13 ;  /* 0x0000000d4e027220 */ /* 0x040fe20000400000 */
[----:B------:R-:W-:Y:S01]  /*9e30*/  F2FP.BF16.F32.PACK_AB R7, R11, R10 ;  /* 0x0000000a0b07723e */ /* 0x000fe200000010ff */
[C---:B------:R-:W-:Y:S01]  /*9e40*/  FMUL R3, R78.reuse, R14 ;  /* 0x0000000e4e037220 */ /* 0x040fe20000400000 */
[----:B------:R-:W-:Y:S01]  /*9e50*/  LOP3.LUT R114, R115, 0xffff0000, RZ, 0xc0, !PT ;  /* 0xffff000073727812 */ /* 0x000fe200078ec0ff */
[----:B------:R-:W-:Y:S01]  /*9e60*/  FMUL R15, R78, R15 ;  /* 0x0000000f4e0f7220 */ /* 0x000fe20000400000 */
[C---:B------:R-:W-:Y:S01]  /*9e70*/  SHF.L.U32 R113, R120.reuse, 0x10, RZ ;  /* 0x0000001078717819 */ /* 0x040fe200000006ff */
[----:B------:R-:W-:Y:S01]  /*9e80*/  FFMA R0, R81, R89, R0 ;  /* 0x0000005951007223 */ /* 0x000fe20000000000 */
[----:B------:R-:W-:Y:S01]  /*9e90*/  LOP3.LUT R116, R120, 0xffff0000, RZ, 0xc0, !PT ;  /* 0xffff000078747812 */ /* 0x000fe200078ec0ff */
[C---:B------:R-:W-:Y:S01]  /*9ea0*/  FMUL R12, R78.reuse, R16 ;  /* 0x000000104e0c7220 */ /* 0x040fe20000400000 */
[----:B------:R-:W-:Y:S01]  /*9eb0*/  SHF.L.U32 R115, R121, 0x10, RZ ;  /* 0x0000001079737819 */ /* 0x000fe200000006ff */
[----:B------:R-:W-:Y:S01]  /*9ec0*/  FFMA R2, R81, R91, R2 ;  /* 0x0000005b51027223 */ /* 0x000fe20000000002 */
[----:B------:R-:W-:Y:S01]  /*9ed0*/  LOP3.LUT R118, R121, 0xffff0000, RZ, 0xc0, !PT ;  /* 0xffff000079767812 */ /* 0x000fe200078ec0ff */
[----:B------:R-:W-:Y:S01]  /*9ee0*/  FMUL R13, R78, R17 ;  /* 0x000000114e0d7220 */ /* 0x000fe20000400000 */
[----:B------:R-:W-:Y:S01]  /*9ef0*/  SHF.L.U32 R117, R122, 0x10, RZ ;  /* 0x000000107a757819 */ /* 0x000fe200000006ff */
[C---:B------:R-:W-:Y:S01]  /*9f00*/  FFMA R3, R81.reuse, R92, R3 ;  /* 0x0000005c51037223 */ /* 0x040fe20000000003 */
[----:B------:R-:W-:Y:S01]  /*9f10*/  F2FP.BF16.F32.PACK_AB R8, R2, R0 ;  /* 0x000000000208723e */ /* 0x000fe200000010ff */
[----:B------:R-:W-:Y:S01]  /*9f20*/  FMUL R14, R78, R18 ;  /* 0x000000124e0e7220 */ /* 0x000fe20000400000 */
[----:B------:R-:W-:Y:S01]  /*9f30*/  LOP3.LUT R120, R122, 0xffff0000, RZ, 0xc0, !PT ;  /* 0xffff00007a787812 */ /* 0x000fe200078ec0ff */
[----:B------:R-:W-:Y:S01]  /*9f40*/  FFMA R15, R81, R94, R15 ;  /* 0x0000005e510f7223 */ /* 0x000fe2000000000f */
[C---:B------:R-:W-:Y:S01]  /*9f50*/  SHF.L.U32 R119, R123.reuse, 0x10, RZ ;  /* 0x000000107b777819 */ /* 0x040fe200000006ff */
[C---:B------:R-:W-:Y:S01]  /*9f60*/  FMUL R19, R78.reuse, R19 ;  /* 0x000000134e137220 */ /* 0x040fe20000400000 */
[----:B------:R-:W-:Y:S01]  /*9f70*/  LOP3.LUT R122, R123, 0xffff0000, RZ, 0xc0, !PT ;  /* 0xffff00007b7a7812 */ /* 0x000fe200078ec0ff */
[----:B------:R-:W-:Y:S01]  /*9f80*/  FFMA R12, R81, R93, R12 ;  /* 0x0000005d510c7223 */ /* 0x000fe2000000000c */
[----:B------:R-:W-:Y:S01]  /*9f90*/  F2FP.BF16.F32.PACK_AB R9, R15, R3 ;  /* 0x000000030f09723e */ /* 0x000fe200000010ff */
[----:B------:R-:W-:Y:S01]  /*9fa0*/  FMUL R16, R78, R20 ;  /* 0x000000144e107220 */ /* 0x000fe20000400000 */
[C---:B------:R-:W-:Y:S01]  /*9fb0*/  SHF.L.U32 R121, R128.reuse, 0x10, RZ ;  /* 0x0000001080797819 */ /* 0x040fe200000006ff */
[----:B------:R1:W-:Y:S01]  /*9fc0*/  STS.128 [R182+UR36+0xc400], R4 ;  /* 0x00c40004b6007988 */ /* 0x0003e20008000c24 */
[C---:B------:R-:W-:Y:S01]  /*9fd0*/  FFMA R13, R81.reuse, R96, R13 ;  /* 0x00000060510d7223 */ /* 0x040fe2000000000d */
[----:B------:R-:W-:Y:S01]  /*9fe0*/  LOP3.LUT R124, R128, 0xffff0000, RZ, 0xc0, !PT ;  /* 0xffff0000807c7812 */ /* 0x000fe200078ec0ff */
[C---:B------:R-:W-:Y:S01]  /*9ff0*/  FFMA R14, R81.reuse, R95, R14 ;  /* 0x0000005f510e7223 */ /* 0x040fe2000000000e */
[----:B------:R-:W-:Y:S01]  /*a000*/  FFMA R19, R81, R98, R19 ;  /* 0x0000006251137223 */ /* 0x000fe20000000013 */
[----:B------:R-:W-:Y:S01]  /*a010*/  SHF.L.U32 R123, R129, 0x10, RZ ;  /* 0x00000010817b7819 */ /* 0x000fe200000006ff */
[----:B------:R-:W-:Y:S01]  /*a020*/  FFMA R16, R81, R97, R16 ;  /* 0x0000006151107223 */ /* 0x000fe20000000010 */
[----:B------:R-:W-:Y:S01]  /*a030*/  F2FP.BF16.F32.PACK_AB R10, R13, R12 ;  /* 0x0000000c0d0a723e */ /* 0x000fe200000010ff */
[C---:B------:R-:W-:Y:S01]  /*a040*/  FMUL R17, R78.reuse, R21 ;  /* 0x000000154e117220 */ /* 0x040fe20000400000 */
[----:B------:R-:W-:Y:S01]  /*a050*/  F2FP.BF16.F32.PACK_AB R11, R19, R14 ;  /* 0x0000000e130b723e */ /* 0x000fe200000010ff */
[C---:B------:R-:W-:Y:S01]  /*a060*/  FMUL R18, R78.reuse, R22 ;  /* 0x000000164e127220 */ /* 0x040fe20000400000 */
[C---:B------:R-:W-:Y:S01]  /*a070*/  FMUL R23, R78.reuse, R23 ;  /* 0x000000174e177220 */ /* 0x040fe20000400000 */
[----:B------:R-:W-:Y:S01]  /*a080*/  FFMA R17, R81, R100, R17 ;  /* 0x0000006451117223 */ /* 0x000fe20000000011 */
[C---:B------:R-:W-:Y:S01]  /*a090*/  FMUL R20, R78.reuse, R24 ;  /* 0x000000184e147220 */ /* 0x040fe20000400000 */
[----:B------:R-:W-:Y:S01]  /*a0a0*/  LOP3.LUT R126, R129, 0xffff0000, RZ, 0xc0, !PT ;  /* 0xffff0000817e7812 */ /* 0x000fe200078ec0ff */
[----:B------:R1:W-:Y:S01]  /*a0b0*/  STS.128 [R181+0xc400], R8 ;  /* 0x00c40008b5007388 */ /* 0x0003e20000000c00 */
[----:B------:R-:W-:Y:S01]  /*a0c0*/  FFMA R18, R81, R99, R18 ;  /* 0x0000006351127223 */ /* 0x000fe20000000012 */
[----:B------:R-:W-:Y:S01]  /*a0d0*/  F2FP.BF16.F32.PACK_AB R16, R17, R16 ;  /* 0x000000101110723e */ /* 0x000fe200000010ff */
[C---:B------:R-:W-:Y:S01]  /*a0e0*/  FFMA R23, R81.reuse, R102, R23 ;  /* 0x0000006651177223 */ /* 0x040fe20000000017 */
[----:B------:R-:W-:Y:S01]  /*a0f0*/  FFMA R20, R81, R101, R20 ;  /* 0x0000006551147223 */ /* 0x000fe20000000014 */
[----:B------:R-:W-:Y:S01]  /*a100*/  FMUL R21, R78, R25 ;  /* 0x000000194e157220 */ /* 0x000fe20000400000 */
[----:B------:R-:W-:Y:S01]  /*a110*/  SHF.L.U32 R125, R130, 0x10, RZ ;  /* 0x00000010827d7819 */ /* 0x000fe200000006ff */
[C---:B------:R-:W-:Y:S01]  /*a120*/  FMUL R22, R78.reuse, R26 ;  /* 0x0000001a4e167220 */ /* 0x040fe20000400000 */
[----:B------:R-:W-:Y:S01]  /*a130*/  F2FP.BF16.F32.PACK_AB R17, R23, R18 ;  /* 0x000000121711723e */ /* 0x000fe200000010ff */
[C---:B------:R-:W-:Y:S01]  /*a140*/  FFMA R21, R81.reuse, R104, R21 ;  /* 0x0000006851157223 */ /* 0x040fe20000000015 */
[----:B------:R-:W-:Y:S01]  /*a150*/  FMUL R27, R78, R27 ;  /* 0x0000001b4e1b7220 */ /* 0x000fe20000400000 */
[----:B------:R-:W-:Y:S01]  /*a160*/  FFMA R22, R81, R103, R22 ;  /* 0x0000006751167223 */ /* 0x000fe20000000016 */
[----:B------:R-:W-:Y:S01]  /*a170*/  LOP3.LUT R128, R130, 0xffff0000, RZ, 0xc0, !PT ;  /* 0xffff000082807812 */ /* 0x000fe200078ec0ff */
[C---:B------:R-:W-:Y:S01]  /*a180*/  FMUL R24, R78.reuse, R28 ;  /* 0x0000001c4e187220 */ /* 0x040fe20000400000 */
[----:B------:R-:W-:Y:S01]  /*a190*/  F2FP.BF16.F32.PACK_AB R18, R21, R20 ;  /* 0x000000141512723e */ /* 0x000fe200000010ff */
[C---:B------:R-:W-:Y:S01]  /*a1a0*/  FFMA R27, R81.reuse, R106, R27 ;  /* 0x0000006a511b7223 */ /* 0x040fe2000000001b */
[C---:B------:R-:W-:Y:S01]  /*a1b0*/  FMUL R25, R78.reuse, R29 ;  /* 0x0000001d4e197220 */ /* 0x040fe20000400000 */
[----:B------:R-:W-:Y:S01]  /*a1c0*/  FFMA R24, R81, R105, R24 ;  /* 0x0000006951187223 */ /* 0x000fe20000000018 */
[----:B------:R-:W-:Y:S01]  /*a1d0*/  SHF.L.U32 R127, R131, 0x10, RZ ;  /* 0x00000010837f7819 */ /* 0x000fe200000006ff */
[C---:B------:R-:W-:Y:S01]  /*a1e0*/  FMUL R26, R78.reuse, R30 ;  /* 0x0000001e4e1a7220 */ /* 0x040fe20000400000 */
[----:B------:R-:W-:Y:S01]  /*a1f0*/  F2FP.BF16.F32.PACK_AB R19, R27, R22 ;  /* 0x000000161b13723e */ /* 0x000fe200000010ff */
[C---:B------:R-:W-:Y:S01]  /*a200*/  FFMA R25, R81.reuse, R108, R25 ;  /* 0x0000006c51197223 */ /* 0x040fe20000000019 */
[C---:B------:R-:W-:Y:S01]  /*a210*/  FMUL R31, R78.reuse, R31 ;  /* 0x0000001f4e1f7220 */ /* 0x040fe20000400000 */
[----:B------:R-:W-:Y:S01]  /*a220*/  FFMA R26, R81, R107, R26 ;  /* 0x0000006b511a7223 */ /* 0x000fe2000000001a */
[----:B------:R-:W-:Y:S01]  /*a230*/  LOP3.LUT R130, R131, 0xffff0000, RZ, 0xc0, !PT ;  /* 0xffff000083827812 */ /* 0x000fe200078ec0ff */
[----:B------:R1:W-:Y:S01]  /*a240*/  STS.128 [R180+0xc400], R16 ;  /* 0x00c40010b4007388 */ /* 0x0003e20000000c00 */
[----:B------:R-:W-:Y:S01]  /*a250*/  F2FP.BF16.F32.PACK_AB R24, R25, R24 ;  /* 0x000000181918723e */ /* 0x000fe200000010ff */
[C---:B------:R-:W-:Y:S01]  /*a260*/  FFMA R31, R81.reuse, R110, R31 ;  /* 0x0000006e511f7223 */ /* 0x040fe2000000001f */
[C---:B------:R-:W-:Y:S01]  /*a270*/  FMUL R28, R78.reuse, R32 ;  /* 0x000000204e1c7220 */ /* 0x040fe20000400000 */
[C---:B------:R-:W-:Y:S01]  /*a280*/  FMUL R29, R78.reuse, R33 ;  /* 0x000000214e1d7220 */ /* 0x040fe20000400000 */
[----:B------:R-:W-:Y:S01]  /*a290*/  FMUL R30, R78, R34 ;  /* 0x000000224e1e7220 */ /* 0x000fe20000400000 */
[----:B------:R-:W-:Y:S01]  /*a2a0*/  SHF.L.U32 R129, R136, 0x10, RZ ;  /* 0x0000001088817819 */ /* 0x000fe200000006ff */
[----:B------:R-:W-:Y:S01]  /*a2b0*/  FFMA R28, R81, R109, R28 ;  /* 0x0000006d511c7223 */ /* 0x000fe2000000001c */
[----:B------:R-:W-:Y:S01]  /*a2c0*/  F2FP.BF16.F32.PACK_AB R25, R31, R26 ;  /* 0x0000001a1f19723e */ /* 0x000fe200000010ff */
[C---:B------:R-:W-:Y:S01]  /*a2d0*/  FFMA R29, R81.reuse, R112, R29 ;  /* 0x00000070511d7223 */ /* 0x040fe2000000001d */
[----:B------:R-:W-:Y:S01]  /*a2e0*/  FFMA R30, R81, R111, R30 ;  /* 0x0000006f511e7223 */ /* 0x000fe2000000001e */
[----:B------:R-:W-:Y:S01]  /*a2f0*/  FMUL R35, R78, R35 ;  /* 0x000000234e237220 */ /* 0x000fe20000400000 */
        /* <DEDUP_REMOVED lines=34> */
[----:B------:R-:W-:Y:S01]  /*a520*/  FFMA R41, R81, R124, R41 ;  /* 0x0000007c51297223 */ /* 0x000fe20000000029 */
[C---:B------:R-:W-:Y:S01]  /*a530*/  FMUL R47, R78.reuse, R47 ;  /* 0x0000002f4e2f7220 */ /* 0x040fe20000400000 */
[C---:B------:R-:W-:Y:S01]  /*a540*/  FMUL R44, R78.reuse, R48 ;  /* 0x000000304e2c7220 */ /* 0x040fe20000400000 */
[----:B------:R-:W-:Y:S01]  /*a550*/  FMUL R45, R78, R49 ;  /* 0x000000314e2d7220 */ /* 0x000fe20000400000 */
[----:B------:R1:W-:Y:S01]  /*a560*/  STS.128 [R177+0xc400], R32 ;  /* 0x00c40020b1007388 */ /* 0x0003e20000000c00 */
[----:B------:R-:W-:Y:S01]  /*a570*/  LOP3.LUT R138, R139, 0xffff0000, RZ, 0xc0, !PT ;  /* 0xffff00008b8a7812 */ /* 0x000fe200078ec0ff */
[----:B------:R-:W-:Y:S01]  /*a580*/  FFMA R42, R81, R123, R42 ;  /* 0x0000007b512a7223 */ /* 0x000fe2000000002a */
[----:B------:R-:W-:Y:S01]  /*a590*/  F2FP.BF16.F32.PACK_AB R40, R41, R40 ;  /* 0x000000282928723e */ /* 0x000fe200000010ff */
[C---:B------:R-:W-:Y:S01]  /*a5a0*/  FFMA R47, R81.reuse, R126, R47 ;  /* 0x0000007e512f7223 */ /* 0x040fe2000000002f */
[C---:B------:R-:W-:Y:S01]  /*a5b0*/  FFMA R44, R81.reuse, R125, R44 ;  /* 0x0000007d512c7223 */ /* 0x040fe2000000002c */
[----:B------:R-:W-:Y:S01]  /*a5c0*/  SHF.L.U32 R137, R144, 0x10, RZ ;  /* 0x0000001090897819 */ /* 0x000fe200000006ff */
[C---:B------:R-:W-:Y:S01]  /*a5d0*/  FFMA R45, R81.reuse, R128, R45 ;  /* 0x00000080512d7223 */ /* 0x040fe2000000002d */
[C---:B------:R-:W-:Y:S01]  /*a5e0*/  FMUL R46, R78.reuse, R50 ;  /* 0x000000324e2e7220 */ /* 0x040fe20000400000 */
[C---:B------:R-:W-:Y:S01]  /*a5f0*/  FMUL R51, R78.reuse, R51 ;  /* 0x000000334e337220 */ /* 0x040fe20000400000 */
[C---:B------:R-:W-:Y:S01]  /*a600*/  FMUL R48, R78.reuse, R52 ;  /* 0x000000344e307220 */ /* 0x040fe20000400000 */
[C---:B------:R-:W-:Y:S01]  /*a610*/  FMUL R49, R78.reuse, R53 ;  /* 0x000000354e317220 */ /* 0x040fe20000400000 */
[C---:B------:R-:W-:Y:S01]  /*a620*/  FFMA R46, R81.reuse, R127, R46 ;  /* 0x0000007f512e7223 */ /* 0x040fe2000000002e */
[C---:B------:R-:W-:Y:S01]  /*a630*/  FMUL R50, R78.reuse, R54 ;  /* 0x000000364e327220 */ /* 0x040fe20000400000 */
[C---:B------:R-:W-:Y:S01]  /*a640*/  FFMA R51, R81.reuse, R130, R51 ;  /* 0x0000008251337223 */ /* 0x040fe20000000033 */
[C---:B------:R-:W-:Y:S01]  /*a650*/  FMUL R55, R78.reuse, R55 ;  /* 0x000000374e377220 */ /* 0x040fe20000400000 */
[C---:B------:R-:W-:Y:S01]  /*a660*/  FFMA R48, R81.reuse, R129, R48 ;  /* 0x0000008151307223 */ /* 0x040fe20000000030 */
[C---:B------:R-:W-:Y:S01]  /*a670*/  FMUL R52, R78.reuse, R56 ;  /* 0x000000384e347220 */ /* 0x040fe20000400000 */
[C---:B------:R-:W-:Y:S01]  /*a680*/  FFMA R49, R81.reuse, R132, R49 ;  /* 0x0000008451317223 */ /* 0x040fe20000000031 */
[C---:B------:R-:W-:Y:S01]  /*a690*/  FMUL R53, R78.reuse, R57 ;  /* 0x000000394e357220 */ /* 0x040fe20000400000 */
[----:B------:R-:W-:Y:S01]  /*a6a0*/  FFMA R50, R81, R131, R50 ;  /* 0x0000008351327223 */ /* 0x000fe20000000032 */
[C---:B------:R-:W-:Y:S01]  /*a6b0*/  FMUL R54, R78.reuse, R58 ;  /* 0x0000003a4e367220 */ /* 0x040fe20000400000 */
[----:B------:R-:W-:Y:S01]  /*a6c0*/  F2FP.BF16.F32.PACK_AB R41, R47, R42 ;  /* 0x0000002a2f29723e */ /* 0x000fe200000010ff */
[----:B------:R-:W-:Y:S01]  /*a6d0*/  FFMA R55, R81, R134, R55 ;  /* 0x0000008651377223 */ /* 0x000fe20000000037 */
[C---:B------:R-:W-:Y:S01]  /*a6e0*/  FMUL R59, R78.reuse, R59 ;  /* 0x0000003b4e3b7220 */ /* 0x040fe20000400000 */
[----:B------:R-:W-:Y:S01]  /*a6f0*/  F2FP.BF16.F32.PACK_AB R42, R45, R44 ;  /* 0x0000002c2d2a723e */ /* 0x000fe200000010ff */
[----:B------:R-:W-:Y:S01]  /*a700*/  FFMA R52, R81, R133, R52 ;  /* 0x0000008551347223 */ /* 0x000fe20000000034 */
[----:B------:R-:W-:Y:S01]  /*a710*/  F2FP.BF16.F32.PACK_AB R43, R51, R46 ;  /* 0x0000002e332b723e */ /* 0x000fe200000010ff */
[----:B------:R-:W-:Y:S01]  /*a720*/  FMUL R56, R78, R60 ;  /* 0x0000003c4e387220 */ /* 0x000fe20000400000 */
[----:B------:R-:W-:Y:S01]  /*a730*/  LOP3.LUT R140, R144, 0xffff0000, RZ, 0xc0, !PT ;  /* 0xffff0000908c7812 */ /* 0x000fe200078ec0ff */
[----:B------:R-:W-:Y:S01]  /*a740*/  FFMA R53, R81, R136, R53 ;  /* 0x0000008851357223 */ /* 0x000fe20000000035 */
[----:B------:R-:W-:Y:S01]  /*a750*/  SHF.L.U32 R139, R145, 0x10, RZ ;  /* 0x00000010918b7819 */ /* 0x000fe200000006ff */
[----:B------:R1:W-:Y:S01]  /*a760*/  STS.128 [R176+0xc400], R40 ;  /* 0x00c40028b0007388 */ /* 0x0003e20000000c00 */
[C---:B------:R-:W-:Y:S01]  /*a770*/  FMUL R57, R78.reuse, R61 ;  /* 0x0000003d4e397220 */ /* 0x040fe20000400000 */
[----:B------:R-:W-:Y:S01]  /*a780*/  FFMA R54, R81, R135, R54 ;  /* 0x0000008751367223 */ /* 0x000fe20000000036 */
[----:B------:R-:W-:Y:S01]  /*a790*/  LOP3.LUT R142, R145, 0xffff0000, RZ, 0xc0, !PT ;  /* 0xffff0000918e7812 */ /* 0x000fe200078ec0ff */
[----:B------:R-:W-:Y:S01]  /*a7a0*/  FMUL R58, R78, R62 ;  /* 0x0000003e4e3a7220 */ /* 0x000fe20000400000 */
[C---:B------:R-:W-:Y:S01]  /*a7b0*/  FFMA R59, R81.reuse, R138, R59 ;  /* 0x0000008a513b7223 */ /* 0x040fe2000000003b */
[----:B------:R-:W-:Y:S01]  /*a7c0*/  SHF.L.U32 R141, R146, 0x10, RZ ;  /* 0x00000010928d7819 */ /* 0x000fe200000006ff */
[----:B------:R-:W-:Y:S01]  /*a7d0*/  FMUL R63, R78, R63 ;  /* 0x0000003f4e3f7220 */ /* 0x000fe20000400000 */
        /* <DEDUP_REMOVED lines=9> */
[C---:B------:R-:W-:Y:S01]  /*a870*/  FMUL R62, R78.reuse, R66 ;  /* 0x000000424e3e7220 */ /* 0x040fe20000400000 */
[----:B------:R-:W-:Y:S01]  /*a880*/  F2FP.BF16.F32.PACK_AB R49, R55, R50 ;  /* 0x000000323731723e */ /* 0x000fe200000010ff */
[----:B------:R-:W-:Y:S01]  /*a890*/  FFMA R63, R81, R142, R63 ;  /* 0x0000008e513f7223 */ /* 0x000fe2000000003f */
[----:B------:R-:W-:Y:S01]  /*a8a0*/  FMUL R67, R78, R67 ;  /* 0x000000434e437220 */ /* 0x000fe20000400000 */
[----:B------:R-:W-:Y:S01]  /*a8b0*/  F2FP.BF16.F32.PACK_AB R50, R53, R52 ;  /* 0x000000343532723e */ /* 0x000fe200000010ff */
[----:B------:R-:W-:Y:S01]  /*a8c0*/  FFMA R60, R81, R141, R60 ;  /* 0x0000008d513c7223 */ /* 0x000fe2000000003c */
[----:B------:R-:W-:Y:S01]  /*a8d0*/  F2FP.BF16.F32.PACK_AB R51, R59, R54 ;  /* 0x000000363b33723e */ /* 0x000fe200000010ff */
[C---:B------:R-:W-:Y:S01]  /*a8e0*/  FFMA R61, R81.reuse, R144, R61 ;  /* 0x00000090513d7223 */ /* 0x040fe2000000003d */
[C---:B------:R-:W-:Y:S01]  /*a8f0*/  FFMA R62, R81.reuse, R143, R62 ;  /* 0x0000008f513e7223 */ /* 0x040fe2000000003e */
[----:B------:R-:W-:Y:S01]  /*a900*/  FFMA R67, R81, R146, R67 ;  /* 0x0000009251437223 */ /* 0x000fe20000000043 */
[----:B------:R-:W-:Y:S01]  /*a910*/  F2FP.BF16.F32.PACK_AB R56, R57, R56 ;  /* 0x000000383938723e */ /* 0x000fe200000010ff */
[----:B------:R1:W-:Y:S01]  /*a920*/  STS.128 [R175+0xc400], R48 ;  /* 0x00c40030af007388 */ /* 0x0003e20000000c00 */
[----:B------:R-:W-:Y:S02]  /*a930*/  F2FP.BF16.F32.PACK_AB R57, R63, R58 ;  /* 0x0000003a3f39723e */ /* 0x000fe400000010ff */
        /* <DEDUP_REMOVED lines=20> */
.L_x_121:
[----:B------:R-:W-:Y:S05]  /*aa80*/  BSYNC.RECONVERGENT B0 ;  /* 0x0000000000007941 */ /* 0x000fea0003800200 */
.L_x_120:
[----:B------:R-:W-:Y:S01]  /*aa90*/  BAR.SYNC.DEFER_BLOCKING 0x1, 0x80 ;  /* 0x0042000000007b1d */ /* 0x000fe20000010000 */
[----:B------:R-:W-:Y:S01]  /*aaa0*/  UISETP.NE.AND UP0, UPT, UR45, -0x4, UPT ;  /* 0xfffffffc2d00788c */ /* 0x000fe2000bf05270 */
[----:B------:R-:W-:Y:S08]  /*aab0*/  IADD3 R76, PT, PT, R76, 0x1, RZ ;  /* 0x000000014c4c7810 */ /* 0x000ff00007ffe0ff */
[----:B------:R-:W-:Y:S05]  /*aac0*/  BRA.U !UP0, `(.L_x_122) ;  /* 0x0000000108287547 */ /* 0x000fea000b800000 */
[----:B------:R-:W-:Y:S01]  /*aad0*/  ISETP.NE.AND P0, PT, R179, RZ, PT ;  /* 0x000000ffb300720c */ /* 0x000fe20003f05270 */
[----:B------:R-:W-:Y:S01]  /*aae0*/  IMAD.U32 R3, RZ, RZ, UR51 ;  /* 0x00000033ff037e24 */ /* 0x000fe2000f8e00ff */
[----:B------:R-:W-:Y:S01]  /*aaf0*/  UIADD3 UR51, UPT, UPT, UR51, 0x1, URZ ;  /* 0x0000000133337890 */ /* 0x000fe2000fffe0ff */
[----:B------:R-:W-:Y:S03]  /*ab00*/  IMAD.U32 R0, RZ, RZ, UR37 ;  /* 0x00000025ff007e24 */ /* 0x000fe6000f8e00ff */
[----:B------:R-:W-:Y:S04]  /*ab10*/  UISETP.NE.AND UP0, UPT, UR51, 0x4, UPT ;  /* 0x000000043300788c */ /* 0x000fe8000bf05270 */
[----:B------:R-:W-:Y:S03]  /*ab20*/  USEL UR51, UR51, URZ, UP0 ;  /* 0x000000ff33337287 */ /* 0x000fe60008000000 */
[----:B------:R-:W-:Y:S05]  /*ab30*/  @P0 LEA R3, R3, UR36, 0x3 ;  /* 0x0000002403030c11 */ /* 0x000fea000f8e18ff */
[----:B------:R-:W-:Y:S05]  /*ab40*/  @P0 VIADD R3, R3, 0x50 ;  /* 0x0000005003030836 */ /* 0x000fea0000000000 */
[----:B------:R-:W-:Y:S04]  /*ab50*/  @P0 PRMT R0, R0, 0x654, R3 ;  /* 0x0000065400000816 */ /* 0x000fe80000000003 */
[----:B------:R2:W-:Y:S03]  /*ab60*/  @P0 SYNCS.ARRIVE.TRANS64.RED.A1T0 RZ, [R0+URZ], RZ ;  /* 0x000000ff00ff09a7 */ /* 0x0005e600081004ff */
.L_x_122:
[----:B------:R-:W-:Y:S01]  /*ab70*/  ISETP.NE.AND P2, PT, R171, RZ, PT ;  /* 0x000000ffab00720c */ /* 0x000fe20003f45270 */
[----:B------:R-:W-:Y:S01]  /*ab80*/  UIADD3 UR45, UPT, UPT, UR45, 0x4, URZ ;  /* 0x000000042d2d7890 */ /* 0x000fe2000fffe0ff */
[----:B------:R-:W-:Y:S01]  /*ab90*/  ISETP.NE.AND P0, PT, R173, 0x2, PT ;  /* 0x00000002ad00780c */ /* 0x000fe20003f05270 */
[----:B------:R-:W-:Y:S01]  /*aba0*/  IMAD.IADD R20, R75, 0x1, R154 ;  /* 0x000000014b147824 */ /* 0x000fe200078e029a */
[----:B------:R-:W-:Y:S01]  /*abb0*/  ISETP.NE.AND P1, PT, R76, 0x2, PT ;  /* 0x000000024c00780c */ /* 0x000fe20003f25270 */
[----:B------:R-:W-:Y:S01]  /*abc0*/  IMAD.IADD R21, R77, 0x1, R156 ;  /* 0x000000014d157824 */ /* 0x000fe200078e029c */
[----:B--2---:R-:W-:Y:S02]  /*abd0*/  SEL R0, RZ, 0x1, P0 ;  /* 0x00000001ff007807 */ /* 0x004fe40000000000 */
[----:B------:R-:W-:Y:S02]  /*abe0*/  SEL R3, RZ, 0x1, P1 ;  /* 0x00000001ff037807 */ /* 0x000fe40000800000 */
[----:B------:R-:W-:Y:S02]  /*abf0*/  LOP3.LUT R165, R165, R0, RZ, 0x3c, !PT ;  /* 0x00000000a5a57212 */ /* 0x000fe400078e3cff */
[----:B------:R-:W-:Y:S02]  /*ac00*/  LOP3.LUT R166, R166, R3, RZ, 0x3c, !PT ;  /* 0x00000003a6a67212 */ /* 0x000fe400078e3cff */
[----:B------:R-:W-:Y:S02]  /*ac10*/  @P2 R2UR UR44, R164 ;  /* 0x00000000a42c22ca */ /* 0x000fe400000e0000 */
[----:B------:R-:W-:Y:S02]  /*ac20*/  SEL R173, R173, RZ, P0 ;  /* 0x000000ffadad7207 */ /* 0x000fe40000000000 */
[----:B------:R-:W-:Y:S01]  /*ac30*/  SEL R76, R76, RZ, P1 ;  /* 0x000000ff4c4c7207 */ /* 0x000fe20000800000 */
[----:B------:R-:W-:Y:S10]  /*ac40*/  @P2 BRA `(.L_x_123) ;  /* 0xffffffa000242947 */ /* 0x000ff4000383ffff */
[----:B------:R-:W-:-:S09]  /*ac50*/  UISETP.NE.AND UP0, UPT, UR50, URZ, UPT ;  /* 0x000000ff3200728c */ /* 0x000fd2000bf05270 */
[----:B------:R-:W-:Y:S05]  /*ac60*/  BRA.U !UP0, `(.L_x_124) ;  /* 0x0000000108487547 */ /* 0x000fea000b800000 */
[----:B------:R-:W2:Y:S02]  /*ac70*/  LDCU.64 UR4, c[0x0][0x890] ;  /* 0x00011200ff0477ac */ /* 0x000ea40008000a00 */
[----:B--2---:R-:W-:-:S04]  /*ac80*/  UISETP.NE.U32.AND UP0, UPT, UR4, URZ, UPT ;  /* 0x000000ff0400728c */ /* 0x004fc8000bf05070 */
[----:B------:R-:W-:-:S09]  /*ac90*/  UISETP.NE.AND.EX UP0, UPT, UR5, URZ, UPT, UP0 ;  /* 0x000000ff0500728c */ /* 0x000fd2000bf05300 */
[----:B------:R-:W-:Y:S05]  /*aca0*/  BRA.U UP0, `(.L_x_125) ;  /* 0x00000001000c7547 */ /* 0x000fea000b800000 */
[----:B------:R-:W-:-:S13]  /*acb0*/  FSETP.NEU.AND P0, PT, R81, RZ, PT ;  /* 0x000000ff5100720b */ /* 0x000fda0003f0d000 */
[----:B------:R-:W-:Y:S05]  /*acc0*/  @!P0 EXIT ;  /* 0x000000000000894d */ /* 0x000fea0003800000 */
[----:B------:R-:W-:Y:S05]  /*acd0*/  BRA `(.L_x_124) ;  /* 0x00000000002c7947 */ /* 0x000fea0003800000 */
.L_x_125:
[----:B------:R-:W-:Y:S01]  /*ace0*/  ISETP.NE.AND P0, PT, R172, RZ, PT ;  /* 0x000000ffac00720c */ /* 0x000fe20003f05270 */
[----:B------:R-:W-:-:S12]  /*acf0*/  BSSY.RECONVERGENT B0, `(.L_x_124) ;  /* 0x0000009000007945 */ /* 0x000fd80003800200 */
[----:B------:R-:W-:Y:S05]  /*ad00*/  @P0 BRA `(.L_x_126) ;  /* 0x0000000000140947 */ /* 0x000fea0003800000 */
[----:B------:R-:W2:Y:S02]  /*ad10*/  LDCU.64 UR4, c[0x0][0x888] ;  /* 0x00011100ff0477ac */ /* 0x000ea40008000a00 */
[----:B--2---:R-:W-:-:S04]  /*ad20*/  ISETP.NE.U32.AND P0, PT, RZ, UR4, PT ;  /* 0x00000004ff007c0c */ /* 0x004fc8000bf05070 */
[----:B------:R-:W-:-:S13]  /*ad30*/  ISETP.NE.AND.EX P0, PT, RZ, UR5, PT, P0 ;  /* 0x00000005ff007c0c */ /* 0x000fda000bf05300 */
[----:B------:R-:W-:Y:S05]  /*ad40*/  @!P0 EXIT ;  /* 0x000000000000894d */ /* 0x000fea0003800000 */
[----:B------:R-:W-:Y:S05]  /*ad50*/  BRA `(.L_x_127) ;  /* 0x0000000000087947 */ /* 0x000fea0003800000 */
.L_x_126:
[----:B------:R-:W-:-:S13]  /*ad60*/  FSETP.NEU.AND P0, PT, R81, RZ, PT ;  /* 0x000000ff5100720b */ /* 0x000fda0003f0d000 */
[----:B------:R-:W-:Y:S05]  /*ad70*/  @!P0 EXIT ;  /* 0x000000000000894d */ /* 0x000fea0003800000 */
.L_x_127:
[----:B------:R-:W-:Y:S05]  /*ad80*/  BSYNC.RECONVERGENT B0 ;  /* 0x0000000000007941 */ /* 0x000fea0003800200 */
.L_x_124:
[----:B------:R-:W-:Y:S01]  /*ad90*/  ULEA UR4, UR51, UR36, 0x3 ;  /* 0x0000002433047291 */ /* 0x000fe2000f8e18ff */
[----:B------:R-:W-:-:S04]  /*ada0*/  DEPBAR.LE SB0, 0x0 ;  /* 0x000080000000791a */ /* 0x000fc80000000000 */
[----:B------:R-:W-:-:S04]  /*adb0*/  UIADD3 UR4, UPT, UPT, UR4, 0x50, URZ ;  /* 0x0000005004047890 */ /* 0x000fc8000fffe0ff */
[----:B------:R-:W-:-:S09]  /*adc0*/  UPRMT UR4, UR37, 0x654, UR4 ;  /* 0x0000065425047896 */ /* 0x000fd20008000004 */
[----:B------:R-:W-:Y:S01]  /*add0*/  SYNCS.ARRIVE.TRANS64.RED.A1T0 RZ, [UR4], RZ ;  /* 0x000000ffffff79a7 */ /* 0x000fe20008100404 */
[----:B------:R-:W-:Y:S05]  /*ade0*/  EXIT ;  /* 0x000000000000794d */ /* 0x000fea0003800000 */
.L_x_19:
[----:B--2---:R2:W1:Y:S02]  /*adf0*/  SYNCS.PHASECHK.TRANS64.TRYWAIT P0, [R3+URZ+0xd0], R2 ;  /* 0x0000d002030075a7 */ /* 0x00446400080011ff */
[----:B-1----:R-:W-:Y:S05]  /*ae00*/  @!P0 NANOSLEEP.SYNCS 0x989680 ;  /* 0x009896800000895d */ /* 0x002fea0003900000 */
[----:B------:R-:W1:Y:S02]  /*ae10*/  @!P0 SYNCS.PHASECHK.TRANS64 P0, [R3+URZ+0xd0], R2 ;  /* 0x0000d002030085a7 */ /* 0x000e6400080010ff */
[----:B-1----:R-:W-:Y:S05]  /*ae20*/  @!P0 BRA `(.L_x_19) ;  /* 0xfffffffc00f08947 */ /* 0x002fea000383ffff */
[----:B------:R-:W-:Y:S05]  /*ae30*/  BRA `(.L_x_128) ;  /* 0xffffff6400d47947 */ /* 0x000fea000383ffff */
.L_x_22:
[----:B-1----:R-:W-:-:S07]  /*ae40*/  MOV R2, UR41 ;  /* 0x0000002900027c02 */ /* 0x002fce0008000f00 */
.L_x_129:
[----:B-1----:R1:W2:Y:S02]  /*ae50*/  SYNCS.PHASECHK.TRANS64.TRYWAIT P0, [R2+URZ+0x18], R5 ;  /* 0x00001805020075a7 */ /* 0x0022a400080011ff */
[----:B--2---:R-:W-:Y:S05]  /*ae60*/  @!P0 NANOSLEEP.SYNCS 0x989680 ;  /* 0x009896800000895d */ /* 0x004fea0003900000 */
[----:B------:R-:W2:Y:S02]  /*ae70*/  @!P0 SYNCS.PHASECHK.TRANS64 P0, [R2+URZ+0x18], R5 ;  /* 0x00001805020085a7 */ /* 0x000ea400080010ff */
[----:B--2---:R-:W-:Y:S05]  /*ae80*/  @!P0 BRA `(.L_x_129) ;  /* 0xfffffffc00f08947 */ /* 0x004fea000383ffff */
[----:B------:R-:W-:Y:S05]  /*ae90*/  BRA `(.L_x_21) ;  /* 0xffffff6800307947 */ /* 0x000fea000383ffff */
.L_x_28:
[----:B-1----:R-:W-:-:S07]  /*aea0*/  MOV R2, UR41 ;  /* 0x0000002900027c02 */ /* 0x002fce0008000f00 */
.L_x_130:
[----:B-1----:R1:W2:Y:S02]  /*aeb0*/  SYNCS.PHASECHK.TRANS64.TRYWAIT P0, [R2+URZ+0x18], R5 ;  /* 0x00001805020075a7 */ /* 0x0022a400080011ff */
[----:B--2---:R-:W-:Y:S05]  /*aec0*/  @!P0 NANOSLEEP.SYNCS 0x989680 ;  /* 0x009896800000895d */ /* 0x004fea0003900000 */
[----:B------:R-:W2:Y:S02]  /*aed0*/  @!P0 SYNCS.PHASECHK.TRANS64 P0, [R2+URZ+0x18], R5 ;  /* 0x00001805020085a7 */ /* 0x000ea400080010ff */
[----:B--2---:R-:W-:Y:S05]  /*aee0*/  @!P0 BRA `(.L_x_130) ;  /* 0xfffffffc00f08947 */ /* 0x004fea000383ffff */
[----:B------:R-:W-:Y:S05]  /*aef0*/  BRA `(.L_x_27) ;  /* 0xffffff6c00207947 */ /* 0x000fea000383ffff */
.L_x_32:
[----:B-1----:R1:W2:Y:S02]  /*af00*/  SYNCS.PHASECHK.TRANS64.TRYWAIT P0, [R2+URZ+0x80], R3 ;  /* 0x00008003020075a7 */ /* 0x0022a400080011ff */
[----:B--2---:R-:W-:Y:S05]  /*af10*/  @!P0 NANOSLEEP.SYNCS 0x989680 ;  /* 0x009896800000895d */ /* 0x004fea0003900000 */
[----:B------:R-:W2:Y:S02]  /*af20*/  @!P0 SYNCS.PHASECHK.TRANS64 P0, [R2+URZ+0x80], R3 ;  /* 0x00008003020085a7 */ /* 0x000ea400080010ff */
[----:B--2---:R-:W-:Y:S05]  /*af30*/  @!P0 BRA `(.L_x_32) ;  /* 0xfffffffc00f08947 */ /* 0x004fea000383ffff */
[----:B------:R-:W-:Y:S05]  /*af40*/  BRA `(.L_x_131) ;  /* 0xffffff6c00e47947 */ /* 0x000fea000383ffff */
.L_x_36:
[----:B----4-:R-:W-:-:S07]  /*af50*/  MOV R0, UR5 ;  /* 0x0000000500007c02 */ /* 0x010fce0008000f00 */
.L_x_132:
[----:B-1----:R1:W2:Y:S02]  /*af60*/  SYNCS.PHASECHK.TRANS64.TRYWAIT P0, [R0+URZ], R3 ;  /* 0x00000003000075a7 */ /* 0x0022a400080011ff */
[----:B--2---:R-:W-:Y:S05]  /*af70*/  @!P0 NANOSLEEP.SYNCS 0x989680 ;  /* 0x009896800000895d */ /* 0x004fea0003900000 */
[----:B------:R-:W2:Y:S02]  /*af80*/  @!P0 SYNCS.PHASECHK.TRANS64 P0, [R0+URZ], R3 ;  /* 0x00000003000085a7 */ /* 0x000ea400080010ff */
[----:B--2---:R-:W-:Y:S05]  /*af90*/  @!P0 BRA `(.L_x_132) ;  /* 0xfffffffc00f08947 */ /* 0x004fea000383ffff */
[----:B------:R-:W-:Y:S05]  /*afa0*/  BRA `(.L_x_133) ;  /* 0xffffff7400547947 */ /* 0x000fea000383ffff */
.L_x_37:
[----:B----4-:R-:W-:-:S07]  /*afb0*/  MOV R0, UR5 ;  /* 0x0000000500007c02 */ /* 0x010fce0008000f00 */
.L_x_134:
[----:B-1----:R1:W2:Y:S02]  /*afc0*/  SYNCS.PHASECHK.TRANS64.TRYWAIT P0, [R0+URZ], R3 ;  /* 0x00000003000075a7 */ /* 0x0022a400080011ff */
[----:B--2---:R-:W-:Y:S05]  /*afd0*/  @!P0 NANOSLEEP.SYNCS 0x989680 ;  /* 0x009896800000895d */ /* 0x004fea0003900000 */
[----:B------:R-:W2:Y:S02]  /*afe0*/  @!P0 SYNCS.PHASECHK.TRANS64 P0, [R0+URZ], R3 ;  /* 0x00000003000085a7 */ /* 0x000ea400080010ff */
[----:B--2---:R-:W-:Y:S05]  /*aff0*/  @!P0 BRA `(.L_x_134) ;  /* 0xfffffffc00f08947 */ /* 0x004fea000383ffff */
[----:B------:R-:W-:Y:S05]  /*b000*/  BRA `(.L_x_135) ;  /* 0xffffff7400607947 */ /* 0x000fea000383ffff */
.L_x_40:
[----:B-1----:R1:W2:Y:S02]  /*b010*/  SYNCS.PHASECHK.TRANS64.TRYWAIT P0, [R0+URZ+0xc0], R5 ;  /* 0x0000c005000075a7 */ /* 0x0022a400080011ff */
[----:B--2---:R-:W-:Y:S05]  /*b020*/  @!P0 NANOSLEEP.SYNCS 0x989680 ;  /* 0x009896800000895d */ /* 0x004fea0003900000 */
[----:B------:R-:W2:Y:S02]  /*b030*/  @!P0 SYNCS.PHASECHK.TRANS64 P0, [R0+URZ+0xc0], R5 ;  /* 0x0000c005000085a7 */ /* 0x000ea400080010ff */
[----:B--2---:R-:W-:Y:S05]  /*b040*/  @!P0 BRA `(.L_x_40) ;  /* 0xfffffffc00f08947 */ /* 0x004fea000383ffff */
[----:B------:R-:W-:Y:S05]  /*b050*/  BRA `(.L_x_136) ;  /* 0xffffff7400bc7947 */ /* 0x000fea000383ffff */
.L_x_41:
[----:B------:R-:W-:-:S07]  /*b060*/  MOV R0, UR5 ;  /* 0x0000000500007c02 */ /* 0x000fce0008000f00 */
.L_x_137:
[----:B-1----:R1:W2:Y:S02]  /*b070*/  SYNCS.PHASECHK.TRANS64.TRYWAIT P0, [R0+URZ+0x90], R5 ;  /* 0x00009005000075a7 */ /* 0x0022a400080011ff */
[----:B--2---:R-:W-:Y:S05]  /*b080*/  @!P0 NANOSLEEP.SYNCS 0x989680 ;  /* 0x009896800000895d */ /* 0x004fea0003900000 */
[----:B------:R-:W2:Y:S02]  /*b090*/  @!P0 SYNCS.PHASECHK.TRANS64 P0, [R0+URZ+0x90], R5 ;  /* 0x00009005000085a7 */ /* 0x000ea400080010ff */
[----:B--2---:R-:W-:Y:S05]  /*b0a0*/  @!P0 BRA `(.L_x_137) ;  /* 0xfffffffc00f08947 */ /* 0x004fea000383ffff */
[----:B------:R-:W-:Y:S05]  /*b0b0*/  BRA `(.L_x_138) ;  /* 0xffffff7400cc7947 */ /* 0x000fea000383ffff */
.L_x_42:
[----:B-1----:R1:W2:Y:S02]  /*b0c0*/  SYNCS.PHASECHK.TRANS64.TRYWAIT P1, [R0+URZ+0x80], R5 ;  /* 0x00008005000075a7 */ /* 0x0022a400080211ff */
[----:B--2---:R-:W-:Y:S05]  /*b0d0*/  @!P1 NANOSLEEP.SYNCS 0x989680 ;  /* 0x009896800000995d */ /* 0x004fea0003900000 */
[----:B------:R-:W2:Y:S02]  /*b0e0*/  @!P1 SYNCS.PHASECHK.TRANS64 P1, [R0+URZ+0x80], R5 ;  /* 0x00008005000095a7 */ /* 0x000ea400080210ff */
[----:B--2---:R-:W-:Y:S05]  /*b0f0*/  @!P1 BRA `(.L_x_42) ;  /* 0xfffffffc00f09947 */ /* 0x004fea000383ffff */
[----:B------:R-:W-:Y:S05]  /*b100*/  BRA `(.L_x_139) ;  /* 0xffffff7400fc7947 */ /* 0x000fea000383ffff */
.L_x_45:
[----:B------:R-:W-:-:S07]  /*b110*/  MOV R0, UR5 ;  /* 0x0000000500007c02 */ /* 0x000fce0008000f00 */
.L_x_140:
[----:B-1----:R1:W2:Y:S02]  /*b120*/  SYNCS.PHASECHK.TRANS64.TRYWAIT P0, [R0+URZ+0x90], R3 ;  /* 0x00009003000075a7 */ /* 0x0022a400080011ff */
[----:B--2---:R-:W-:Y:S05]  /*b130*/  @!P0 NANOSLEEP.SYNCS 0x989680 ;  /* 0x009896800000895d */ /* 0x004fea0003900000 */
[----:B------:R-:W2:Y:S02]  /*b140*/  @!P0 SYNCS.PHASECHK.TRANS64 P0, [R0+URZ+0x90], R3 ;  /* 0x00009003000085a7 */ /* 0x000ea400080010ff */
[----:B--2---:R-:W-:Y:S05]  /*b150*/  @!P0 BRA `(.L_x_140) ;  /* 0xfffffffc00f08947 */ /* 0x004fea000383ffff */
[----:B------:R-:W-:Y:S05]  /*b160*/  BRA `(.L_x_44) ;  /* 0xffffff7800507947 */ /* 0x000fea000383ffff */
.L_x_52:
[----:B-1----:R1:W2:Y:S02]  /*b170*/  SYNCS.PHASECHK.TRANS64.TRYWAIT P1, [R0+URZ+0x80], R5 ;  /* 0x00008005000075a7 */ /* 0x0022a400080211ff */
[----:B--2---:R-:W-:Y:S05]  /*b180*/  @!P1 NANOSLEEP.SYNCS 0x989680 ;  /* 0x009896800000995d */ /* 0x004fea0003900000 */
[----:B------:R-:W2:Y:S02]  /*b190*/  @!P1 SYNCS.PHASECHK.TRANS64 P1, [R0+URZ+0x80], R5 ;  /* 0x00008005000095a7 */ /* 0x000ea400080210ff */
[----:B--2---:R-:W-:Y:S05]  /*b1a0*/  @!P1 BRA `(.L_x_52) ;  /* 0xfffffffc00f09947 */ /* 0x004fea000383ffff */
[----:B------:R-:W-:Y:S05]  /*b1b0*/  BRA `(.L_x_141) ;  /* 0xffffff7c00c07947 */ /* 0x000fea000383ffff */
.L_x_53:
[----:B------:R-:W-:-:S07]  /*b1c0*/  MOV R3, UR7 ;  /* 0x0000000700037c02 */ /* 0x000fce0008000f00 */
.L_x_142:
[----:B-1----:R1:W2:Y:S02]  /*b1d0*/  SYNCS.PHASECHK.TRANS64.TRYWAIT P0, [R3+URZ+0xb0], R0 ;  /* 0x0000b000030075a7 */ /* 0x0022a400080011ff */
[----:B--2---:R-:W-:Y:S05]  /*b1e0*/  @!P0 NANOSLEEP.SYNCS 0x989680 ;  /* 0x009896800000895d */ /* 0x004fea0003900000 */
[----:B------:R-:W2:Y:S02]  /*b1f0*/  @!P0 SYNCS.PHASECHK.TRANS64 P0, [R3+URZ+0xb0], R0 ;  /* 0x0000b000030085a7 */ /* 0x000ea400080010ff */
[----:B--2---:R-:W-:Y:S05]  /*b200*/  @!P0 BRA `(.L_x_142) ;  /* 0xfffffffc00f08947 */ /* 0x004fea000383ffff */
[----:B------:R-:W-:Y:S05]  /*b210*/  BRA `(.L_x_143) ;  /* 0xffffff7c00f87947 */ /* 0x000fea000383ffff */
.L_x_56:
[----:B------:R-:W-:Y:S07]  /*b220*/  MOV R0, UR6 ;  /* 0x0000000600007c02 */ /* 0x000fee0008000f00 */
.L_x_144:
[----:B-1----:R1:W2:Y:S02]  /*b230*/  SYNCS.PHASECHK.TRANS64.TRYWAIT P0, [R0+URZ], R3 ;  /* 0x00000003000075a7 */ /* 0x0022a400080011ff */
[----:B--2---:R-:W-:Y:S05]  /*b240*/  @!P0 NANOSLEEP.SYNCS 0x989680 ;  /* 0x009896800000895d */ /* 0x004fea0003900000 */
[----:B------:R-:W2:Y:S02]  /*b250*/  @!P0 SYNCS.PHASECHK.TRANS64 P0, [R0+URZ], R3 ;  /* 0x00000003000085a7 */ /* 0x000ea400080010ff */
[----:B--2---:R-:W-:Y:S05]  /*b260*/  @!P0 BRA `(.L_x_144) ;  /* 0xfffffffc00f08947 */ /* 0x004fea000383ffff */
[----:B------:R-:W-:Y:S05]  /*b270*/  BRA `(.L_x_55) ;  /* 0xffffff8000147947 */ /* 0x000fea000383ffff */
.L_x_59:
[----:B------:R-:W-:-:S07]  /*b280*/  MOV R0, UR6 ;  /* 0x0000000600007c02 */ /* 0x000fce0008000f00 */
.L_x_145:
[----:B--2---:R2:W4:Y:S02]  /*b290*/  SYNCS.PHASECHK.TRANS64.TRYWAIT P0, [R0+URZ], R3 ;  /* 0x00000003000075a7 */ /* 0x00452400080011ff */
[----:B----4-:R-:W-:Y:S05]  /*b2a0*/  @!P0 NANOSLEEP.SYNCS 0x989680 ;  /* 0x009896800000895d */ /* 0x010fea0003900000 */
[----:B------:R-:W4:Y:S02]  /*b2b0*/  @!P0 SYNCS.PHASECHK.TRANS64 P0, [R0+URZ], R3 ;  /* 0x00000003000085a7 */ /* 0x000f2400080010ff */
[----:B----4-:R-:W-:Y:S05]  /*b2c0*/  @!P0 BRA `(.L_x_145) ;  /* 0xfffffffc00f08947 */ /* 0x010fea000383ffff */
[----:B------:R-:W-:Y:S05]  /*b2d0*/  BRA `(.L_x_146) ;  /* 0xffffff8000f07947 */ /* 0x000fea000383ffff */
.L_x_60:
[----:B------:R-:W-:-:S07]  /*b2e0*/  MOV R0, UR7 ;  /* 0x0000000700007c02 */ /* 0x000fce0008000f00 */
.L_x_147:
[----:B-1----:R1:W2:Y:S02]  /*b2f0*/  SYNCS.PHASECHK.TRANS64.TRYWAIT P0, [R0+URZ], R3 ;  /* 0x00000003000075a7 */ /* 0x0022a400080011ff */
[----:B--2---:R-:W-:Y:S05]  /*b300*/  @!P0 NANOSLEEP.SYNCS 0x989680 ;  /* 0x009896800000895d */ /* 0x004fea0003900000 */
[----:B------:R-:W2:Y:S02]  /*b310*/  @!P0 SYNCS.PHASECHK.TRANS64 P0, [R0+URZ], R3 ;  /* 0x00000003000085a7 */ /* 0x000ea400080010ff */
[----:B--2---:R-:W-:Y:S05]  /*b320*/  @!P0 BRA `(.L_x_147) ;  /* 0xfffffffc00f08947 */ /* 0x004fea000383ffff */
[----:B------:R-:W-:Y:S05]  /*b330*/  BRA `(.L_x_148) ;  /* 0xffffff8000fc7947 */ /* 0x000fea000383ffff */
.L_x_65:
[----:B--2---:R2:W3:Y:S02]  /*b340*/  SYNCS.PHASECHK.TRANS64.TRYWAIT P0, [R0+URZ+0x80], R3 ;  /* 0x00008003000075a7 */ /* 0x0044e400080011ff */
[----:B---3--:R-:W-:Y:S05]  /*b350*/  @!P0 NANOSLEEP.SYNCS 0x989680 ;  /* 0x009896800000895d */ /* 0x008fea0003900000 */
[----:B------:R-:W3:Y:S02]  /*b360*/  @!P0 SYNCS.PHASECHK.TRANS64 P0, [R0+URZ+0x80], R3 ;  /* 0x00008003000085a7 */ /* 0x000ee400080010ff */
[----:B---3--:R-:W-:Y:S05]  /*b370*/  @!P0 BRA `(.L_x_65) ;  /* 0xfffffffc00f08947 */ /* 0x008fea000383ffff */
[----:B------:R-:W-:Y:S05]  /*b380*/  BRA `(.L_x_149) ;  /* 0xffffff8800087947 */ /* 0x000fea000383ffff */
.L_x_68:
[----:B------:R-:W-:Y:S07]  /*b390*/  MOV R0, UR7 ;  /* 0x0000000700007c02 */ /* 0x000fee0008000f00 */
.L_x_150:
[----:B--2---:R2:W3:Y:S02]  /*b3a0*/  SYNCS.PHASECHK.TRANS64.TRYWAIT P0, [R0+URZ+0x78], R3 ;  /* 0x00007803000075a7 */ /* 0x0044e400080011ff */
[----:B---3--:R-:W-:Y:S05]  /*b3b0*/  @!P0 NANOSLEEP.SYNCS 0x989680 ;  /* 0x009896800000895d */ /* 0x008fea0003900000 */
[----:B------:R-:W3:Y:S02]  /*b3c0*/  @!P0 SYNCS.PHASECHK.TRANS64 P0, [R0+URZ+0x78], R3 ;  /* 0x00007803000085a7 */ /* 0x000ee400080010ff */
[----:B---3--:R-:W-:Y:S05]  /*b3d0*/  @!P0 BRA `(.L_x_150) ;  /* 0xfffffffc00f08947 */ /* 0x008fea000383ffff */
[----:B------:R-:W-:Y:S05]  /*b3e0*/  BRA `(.L_x_67) ;  /* 0xffffff8800e87947 */ /* 0x000fea000383ffff */
.L_x_71:
[----:B------:R-:W-:Y:S07]  /*b3f0*/  MOV R3, UR7 ;  /* 0x0000000700037c02 */ /* 0x000fee0008000f00 */
.L_x_151:
[----:B-1----:R1:W2:Y:S02]  /*b400*/  SYNCS.PHASECHK.TRANS64.TRYWAIT P0, [R3+URZ+0x50], R12 ;  /* 0x0000500c030075a7 */ /* 0x0022a400080011ff */
[----:B--2---:R-:W-:Y:S05]  /*b410*/  @!P0 NANOSLEEP.SYNCS 0x989680 ;  /* 0x009896800000895d */ /* 0x004fea0003900000 */
[----:B------:R-:W2:Y:S02]  /*b420*/  @!P0 SYNCS.PHASECHK.TRANS64 P0, [R3+URZ+0x50], R12 ;  /* 0x0000500c030085a7 */ /* 0x000ea400080010ff */
[----:B--2---:R-:W-:Y:S05]  /*b430*/  @!P0 BRA `(.L_x_151) ;  /* 0xfffffffc00f08947 */ /* 0x004fea000383ffff */
[----:B------:R-:W-:Y:S05]  /*b440*/  BRA `(.L_x_152) ;  /* 0xffffff8c00607947 */ /* 0x000fea000383ffff */
.L_x_72:
[----:B-1----:R-:W-:Y:S07]  /*b450*/  MOV R3, UR7 ;  /* 0x0000000700037c02 */ /* 0x002fee0008000f00 */
.L_x_153:
[----:B-1----:R1:W2:Y:S02]  /*b460*/  SYNCS.PHASECHK.TRANS64.TRYWAIT P0, [R3+URZ+0x58], R12 ;  /* 0x0000580c030075a7 */ /* 0x0022a400080011ff */
[----:B--2---:R-:W-:Y:S05]  /*b470*/  @!P0 NANOSLEEP.SYNCS 0x989680 ;  /* 0x009896800000895d */ /* 0x004fea0003900000 */
[----:B------:R-:W2:Y:S02]  /*b480*/  @!P0 SYNCS.PHASECHK.TRANS64 P0, [R3+URZ+0x58], R12 ;  /* 0x0000580c030085a7 */ /* 0x000ea400080010ff */
[----:B--2---:R-:W-:Y:S05]  /*b490*/  @!P0 BRA `(.L_x_153) ;  /* 0xfffffffc00f08947 */ /* 0x004fea000383ffff */
[----:B------:R-:W-:Y:S05]  /*b4a0*/  BRA `(.L_x_154) ;  /* 0xffffff8c00a07947 */ /* 0x000fea000383ffff */
.L_x_73:
[----:B-1----:R-:W-:Y:S07]  /*b4b0*/  MOV R3, UR7 ;  /* 0x0000000700037c02 */ /* 0x002fee0008000f00 */
.L_x_155:
[----:B-1----:R1:W2:Y:S02]  /*b4c0*/  SYNCS.PHASECHK.TRANS64.TRYWAIT P0, [R3+URZ+0x60], R12 ;  /* 0x0000600c030075a7 */ /* 0x0022a400080011ff */
[----:B--2---:R-:W-:Y:S05]  /*b4d0*/  @!P0 NANOSLEEP.SYNCS 0x989680 ;  /* 0x009896800000895d */ /* 0x004fea0003900000 */
[----:B------:R-:W2:Y:S02]  /*b4e0*/  @!P0 SYNCS.PHASECHK.TRANS64 P0, [R3+URZ+0x60], R12 ;  /* 0x0000600c030085a7 */ /* 0x000ea400080010ff */
[----:B--2---:R-:W-:Y:S05]  /*b4f0*/  @!P0 BRA `(.L_x_155) ;  /* 0xfffffffc00f08947 */ /* 0x004fea000383ffff */
[----:B------:R-:W-:Y:S05]  /*b500*/  BRA `(.L_x_156) ;  /* 0xffffff8c00e87947 */ /* 0x000fea000383ffff */
.L_x_74:
[----:B------:R-:W-:Y:S07]  /*b510*/  MOV R3, UR7 ;  /* 0x0000000700037c02 */ /* 0x000fee0008000f00 */
.L_x_157:
[----:B-1----:R1:W2:Y:S02]  /*b520*/  SYNCS.PHASECHK.TRANS64.TRYWAIT P0, [R3+URZ+0x68], R12 ;  /* 0x0000680c030075a7 */ /* 0x0022a400080011ff */
[----:B--2---:R-:W-:Y:S05]  /*b530*/  @!P0 NANOSLEEP.SYNCS 0x989680 ;  /* 0x009896800000895d */ /* 0x004fea0003900000 */
[----:B------:R-:W2:Y:S02]  /*b540*/  @!P0 SYNCS.PHASECHK.TRANS64 P0, [R3+URZ+0x68], R12 ;  /* 0x0000680c030085a7 */ /* 0x000ea400080010ff */
[----:B--2---:R-:W-:Y:S05]  /*b550*/  @!P0 BRA `(.L_x_157) ;  /* 0xfffffffc00f08947 */ /* 0x004fea000383ffff */
[----:B------:R-:W-:Y:S05]  /*b560*/  BRA `(.L_x_158) ;  /* 0xffffff9000707947 */ /* 0x000fea000383ffff */
.L_x_76:
[----:B------:R-:W-:-:S07]  /*b570*/  MOV R0, UR7 ;  /* 0x0000000700007c02 */ /* 0x000fce0008000f00 */
.L_x_159:
[----:B-1----:R1:W3:Y:S02]  /*b580*/  SYNCS.PHASECHK.TRANS64.TRYWAIT P0, [R0+URZ+0x50], R3 ;  /* 0x00005003000075a7 */ /* 0x0022e400080011ff */
[----:B---3--:R-:W-:Y:S05]  /*b590*/  @!P0 NANOSLEEP.SYNCS 0x989680 ;  /* 0x009896800000895d */ /* 0x008fea0003900000 */
[----:B------:R-:W3:Y:S02]  /*b5a0*/  @!P0 SYNCS.PHASECHK.TRANS64 P0, [R0+URZ+0x50], R3 ;  /* 0x00005003000085a7 */ /* 0x000ee400080010ff */
[----:B---3--:R-:W-:Y:S05]  /*b5b0*/  @!P0 BRA `(.L_x_159) ;  /* 0xfffffffc00f08947 */ /* 0x008fea000383ffff */
[----:B------:R-:W-:Y:S05]  /*b5c0*/  BRA `(.L_x_160) ;  /* 0xffffff9000e07947 */ /* 0x000fea000383ffff */
.L_x_77:
[----:B-1----:R-:W-:-:S07]  /*b5d0*/  MOV R0, UR7 ;  /* 0x0000000700007c02 */ /* 0x002fce0008000f00 */
.L_x_161:
[----:B-1----:R1:W3:Y:S02]  /*b5e0*/  SYNCS.PHASECHK.TRANS64.TRYWAIT P0, [R0+URZ+0x58], R3 ;  /* 0x00005803000075a7 */ /* 0x0022e400080011ff */
[----:B---3--:R-:W-:Y:S05]  /*b5f0*/  @!P0 NANOSLEEP.SYNCS 0x989680 ;  /* 0x009896800000895d */ /* 0x008fea0003900000 */
[----:B------:R-:W3:Y:S02]  /*b600*/  @!P0 SYNCS.PHASECHK.TRANS64 P0, [R0+URZ+0x58], R3 ;  /* 0x00005803000085a7 */ /* 0x000ee400080010ff */
[----:B---3--:R-:W-:Y:S05]  /*b610*/  @!P0 BRA `(.L_x_161) ;  /* 0xfffffffc00f08947 */ /* 0x008fea000383ffff */
[----:B------:R-:W-:Y:S05]  /*b620*/  BRA `(.L_x_162) ;  /* 0xffffff9000d07947 */ /* 0x000fea000383ffff */
.L_x_78:
[----:B-1----:R-:W-:-:S07]  /*b630*/  MOV R0, UR7 ;  /* 0x0000000700007c02 */ /* 0x002fce0008000f00 */
.L_x_163:
[----:B-1----:R1:W3:Y:S02]  /*b640*/  SYNCS.PHASECHK.TRANS64.TRYWAIT P0, [R0+URZ+0x60], R3 ;  /* 0x00006003000075a7 */ /* 0x0022e400080011ff */
[----:B---3--:R-:W-:Y:S05]  /*b650*/  @!P0 NANOSLEEP.SYNCS 0x989680 ;  /* 0x009896800000895d */ /* 0x008fea0003900000 */
[----:B------:R-:W3:Y:S02]  /*b660*/  @!P0 SYNCS.PHASECHK.TRANS64 P0, [R0+URZ+0x60], R3 ;  /* 0x00006003000085a7 */ /* 0x000ee400080010ff */
[----:B---3--:R-:W-:Y:S05]  /*b670*/  @!P0 BRA `(.L_x_163) ;  /* 0xfffffffc00f08947 */ /* 0x008fea000383ffff */
[----:B------:R-:W-:Y:S05]  /*b680*/  BRA `(.L_x_164) ;  /* 0xffffff9000c07947 */ /* 0x000fea000383ffff */
.L_x_80:
[----:B--2---:R2:W4:Y:S02]  /*b690*/  SYNCS.PHASECHK.TRANS64.TRYWAIT P0, [R0+URZ+0x80], R3 ;  /* 0x00008003000075a7 */ /* 0x00452400080011ff */
[----:B----4-:R-:W-:Y:S05]  /*b6a0*/  @!P0 NANOSLEEP.SYNCS 0x989680 ;  /* 0x009896800000895d */ /* 0x010fea0003900000 */
[----:B------:R-:W4:Y:S02]  /*b6b0*/  @!P0 SYNCS.PHASECHK.TRANS64 P0, [R0+URZ+0x80], R3 ;  /* 0x00008003000085a7 */ /* 0x000f2400080010ff */
[----:B----4-:R-:W-:Y:S05]  /*b6c0*/  @!P0 BRA `(.L_x_80) ;  /* 0xfffffffc00f08947 */ /* 0x010fea000383ffff */
[----:B------:R-:W-:Y:S05]  /*b6d0*/  BRA `(.L_x_165) ;  /* 0xffffff9400947947 */ /* 0x000fea000383ffff */
.L_x_91:
[----:B-1----:R-:W-:Y:S04]  /*b6e0*/  MOV R2, UR36 ;  /* 0x0000002400027c02 */ /* 0x002fe80008000f00 */
[----:B------:R1:W3:Y:S03]  /*b6f0*/  SYNCS.PHASECHK.TRANS64.TRYWAIT P1, [R2+URZ+0x30], R3 ;  /* 0x00003003020075a7 */ /* 0x0002e600080211ff */
[----:B---3--:R-:W-:Y:S05]  /*b700*/  @!P1 NANOSLEEP.SYNCS 0x989680 ;  /* 0x009896800000995d */ /* 0x008fea0003900000 */
[----:B------:R-:W3:Y:S02]  /*b710*/  @!P1 SYNCS.PHASECHK.TRANS64 P1, [R2+URZ+0x30], R3 ;  /* 0x00003003020095a7 */ /* 0x000ee400080210ff */
[----:B---3--:R-:W-:Y:S05]  /*b720*/  @!P1 BRA `(.L_x_91) ;  /* 0xfffffffc00ec9947 */ /* 0x008fea000383ffff */
[----:B------:R-:W-:Y:S05]  /*b730*/  BRA `(.L_x_90) ;  /* 0xffffffa400147947 */ /* 0x000fea000383ffff */
.L_x_93:
[----:B-1----:R1:W4:Y:S02]  /*b740*/  SYNCS.PHASECHK.TRANS64.TRYWAIT P0, [R87+URZ+0xa0], R0 ;  /* 0x0000a000570075a7 */ /* 0x00232400080011ff */
[----:B----4-:R-:W-:Y:S05]  /*b750*/  @!P0 NANOSLEEP.SYNCS 0x989680 ;  /* 0x009896800000895d */ /* 0x010fea0003900000 */
[----:B------:R-:W4:Y:S02]  /*b760*/  @!P0 SYNCS.PHASECHK.TRANS64 P0, [R87+URZ+0xa0], R0 ;  /* 0x0000a000570085a7 */ /* 0x000f2400080010ff */
[----:B----4-:R-:W-:Y:S05]  /*b770*/  @!P0 BRA `(.L_x_93) ;  /* 0xfffffffc00f08947 */ /* 0x010fea000383ffff */
[----:B------:R-:W-:Y:S05]  /*b780*/  BRA `(.L_x_92) ;  /* 0xffffffa4004c7947 */ /* 0x000fea000383ffff */
.L_x_102:
[----:B--2---:R2:W4:Y:S02]  /*b790*/  SYNCS.PHASECHK.TRANS64.TRYWAIT P0, [R3+URZ+0x30], R0 ;  /* 0x00003000030075a7 */ /* 0x00452400080011ff */
[----:B----4-:R-:W-:Y:S05]  /*b7a0*/  @!P0 NANOSLEEP.SYNCS 0x989680 ;  /* 0x009896800000895d */ /* 0x010fea0003900000 */
[----:B------:R-:W4:Y:S02]  /*b7b0*/  @!P0 SYNCS.PHASECHK.TRANS64 P0, [R3+URZ+0x30], R0 ;  /* 0x00003000030085a7 */ /* 0x000f2400080010ff */
[----:B----4-:R-:W-:Y:S05]  /*b7c0*/  @!P0 BRA `(.L_x_102) ;  /* 0xfffffffc00f08947 */ /* 0x010fea000383ffff */
[----:B------:R-:W-:Y:S05]  /*b7d0*/  BRA `(.L_x_101) ;  /* 0xffffffb400f87947 */ /* 0x000fea000383ffff */
.L_x_110:
[----:B-1----:R1:W4:Y:S02]  /*b7e0*/  SYNCS.PHASECHK.TRANS64.TRYWAIT P0, [R0+URZ+0x30], R7 ;  /* 0x00003007000075a7 */ /* 0x00232400080011ff */
[----:B----4-:R-:W-:Y:S05]  /*b7f0*/  @!P0 NANOSLEEP.SYNCS 0x989680 ;  /* 0x009896800000895d */ /* 0x010fea0003900000 */
[----:B------:R-:W4:Y:S02]  /*b800*/  @!P0 SYNCS.PHASECHK.TRANS64 P0, [R0+URZ+0x30], R7 ;  /* 0x00003007000085a7 */ /* 0x000f2400080010ff */
[----:B----4-:R-:W-:Y:S05]  /*b810*/  @!P0 BRA `(.L_x_110) ;  /* 0xfffffffc00f08947 */ /* 0x010fea000383ffff */
[----:B------:R-:W-:Y:S05]  /*b820*/  BRA `(.L_x_109) ;  /* 0xffffffc800ec7947 */ /* 0x000fea000383ffff */
.L_x_118:
[----:B-1----:R1:W2:Y:S02]  /*b830*/  SYNCS.PHASECHK.TRANS64.TRYWAIT P0, [R3+URZ+0x30], R0 ;  /* 0x00003000030075a7 */ /* 0x0022a400080011ff */
[----:B--2---:R-:W-:Y:S05]  /*b840*/  @!P0 NANOSLEEP.SYNCS 0x989680 ;  /* 0x009896800000895d */ /* 0x004fea0003900000 */
[----:B------:R-:W2:Y:S02]  /*b850*/  @!P0 SYNCS.PHASECHK.TRANS64 P0, [R3+URZ+0x30], R0 ;  /* 0x00003000030085a7 */ /* 0x000ea400080010ff */
[----:B--2---:R-:W-:Y:S05]  /*b860*/  @!P0 BRA `(.L_x_118) ;  /* 0xfffffffc00f08947 */ /* 0x004fea000383ffff */
[----:B------:R-:W-:Y:S05]  /*b870*/  BRA `(.L_x_117) ;  /* 0xffffffdc00e07947 */ /* 0x000fea000383ffff */
        .weak           $__internal_0_$__cuda_sm10x_tcgen05_guardrail_trap_col_being_dealloced_not_returned_by_alloc
        .type           $__internal_0_$__cuda_sm10x_tcgen05_guardrail_trap_col_being_dealloced_not_returned_by_alloc,@function
        .size           $__internal_0_$__cuda_sm10x_tcgen05_guardrail_trap_col_being_dealloced_not_returned_by_alloc,($__internal_1_$__cuda_sm10x_tcgen05_guardrail_trap_phase_invalid_during_alloc - $__internal_0_$__cuda_sm10x_tcgen05_guardrail_trap_col_being_dealloced_not_returned_by_alloc)
$__internal_0_$__cuda_sm10x_tcgen05_guardrail_trap_col_being_dealloced_not_returned_by_alloc:
[----:B------:R-:W-:Y:S05]  /*b880*/  BPT.TRAP 0x1 ;  /* 0x000000040000795c */ /* 0x000fea0000300000 */
[----:B------:R-:W-:-:S04]  /*b890*/  HFMA2 R3, -RZ, RZ, 0, 0 ;  /* 0x00000000ff037431 */ /* 0x000fc800000001ff */
[----:B------:R-:W-:Y:S05]  /*b8a0*/  RET.REL.NODEC R2 `(_ZN7cutlass13device_kernelINS_4gemm6kernel13GemmUniversalIN4cute5tupleIJiiiiEEENS1_10collective13CollectiveMmaINS1_35MainloopSm100TmaUmmaWarpSpecializedILi3ELi2ELi2ENS5_IJNS4_1CILi1EEESB_SB_EEEEENS5_IJNSA_ILi128EEENSA_ILi256EEENSA_ILi64EEEEEENS_10bfloat16_tENS5_IJlSB_lEEESI_NS5_IJSB_llEEENS4_8TiledMMAINS4_8MMA_AtomIJNS4_20SM100_MMA_F16BF16_SSISI_SI_fLi128ELi256ELNS4_4UMMA5MajorE0ELSP_1ELNSO_7ScaleInE0ELSQ_0EEEEEENS4_6LayoutISC_NS5_IJNSA_ILi0EEESU_SU_EEEEENS5_IJNS4_10UnderscoreESX_SX_EEEEENS4_13SM90_TMA_LOADENS4_14ComposedLayoutINS4_7SwizzleILi3ELi4ELi3EEENS4_18smem_ptr_flag_bitsILi16EEENST_INS5_IJNSA_ILi8EEESG_EEENS5_IJSG_SB_EEEEEEEvNS4_8identityES10_NS11_IS13_S15_NST_INS5_IJSG_S16_EEENS5_IJSB_SG_EEEEEEEvS1B_EENS_8epilogue10collective18CollectiveEpilogueINS1H_23Sm100TmaWarpSpecializedILi4ELi2ELi64ELb1ELb0EEEJSH_NS5_IJNST_ISE_SB_EENST_ISG_SB_EEEEESI_SJ_SI_SJ_NS1H_6fusion15FusionCallbacksIS1L_NS1P_17LinearCombinationISI_fSI_fLNS_15FloatRoundStyleE2EEESH_S1O_JEEENS4_5SM1004TMEM4LOAD26SM100_TMEM_LOAD_32dp32b64xES10_S1A_NS4_39AutoVectorizingCopyWithAssumedAlignmentILi128EEENS4_14SM90_TMA_STOREES1A_S20_S20_EEEvvEEEEvNT_6ParamsE) ;  /* 0xffffff4402d47950 */ /* 0x000fea0003c3ffff */
        .weak           $__internal_1_$__cuda_sm10x_tcgen05_guardrail_trap_phase_invalid_during_alloc
        .type           $__internal_1_$__cuda_sm10x_tcgen05_guardrail_trap_phase_invalid_during_alloc,@function
        .size           $__internal_1_$__cuda_sm10x_tcgen05_guardrail_trap_phase_invalid_during_alloc,($__internal_2_$__cuda_sm10x_tcgen05_guardrail_trap_unallocated_columns_being_dealloced - $__internal_1_$__cuda_sm10x_tcgen05_guardrail_trap_phase_invalid_during_alloc)
$__internal_1_$__cuda_sm10x_tcgen05_guardrail_trap_phase_invalid_during_alloc:
[----:B------:R-:W-:Y:S05]  /*b8b0*/  BPT.TRAP 0x1 ;  /* 0x000000040000795c */ /* 0x000fea0000300000 */
[----:B------:R-:W-:-:S04]  /*b8c0*/  MOV R3, 0x0 ;  /* 0x0000000000037802 */ /* 0x000fc80000000f00 */
[----:B------:R-:W-:Y:S05]  /*b8d0*/  RET.REL.NODEC R2 `(_ZN7cutlass13device_kernelINS_4gemm6kernel13GemmUniversalIN4cute5tupleIJiiiiEEENS1_10collective13CollectiveMmaINS1_35MainloopSm100TmaUmmaWarpSpecializedILi3ELi2ELi2ENS5_IJNS4_1CILi1EEESB_SB_EEEEENS5_IJNSA_ILi128EEENSA_ILi256EEENSA_ILi64EEEEEENS_10bfloat16_tENS5_IJlSB_lEEESI_NS5_IJSB_llEEENS4_8TiledMMAINS4_8MMA_AtomIJNS4_20SM100_MMA_F16BF16_SSISI_SI_fLi128ELi256ELNS4_4UMMA5MajorE0ELSP_1ELNSO_7ScaleInE0ELSQ_0EEEEEENS4_6LayoutISC_NS5_IJNSA_ILi0EEESU_SU_EEEEENS5_IJNS4_10UnderscoreESX_SX_EEEEENS4_13SM90_TMA_LOADENS4_14ComposedLayoutINS4_7SwizzleILi3ELi4ELi3EEENS4_18smem_ptr_flag_bitsILi16EEENST_INS5_IJNSA_ILi8EEESG_EEENS5_IJSG_SB_EEEEEEEvNS4_8identityES10_NS11_IS13_S15_NST_INS5_IJSG_S16_EEENS5_IJSB_SG_EEEEEEEvS1B_EENS_8epilogue10collective18CollectiveEpilogueINS1H_23Sm100TmaWarpSpecializedILi4ELi2ELi64ELb1ELb0EEEJSH_NS5_IJNST_ISE_SB_EENST_ISG_SB_EEEEESI_SJ_SI_SJ_NS1H_6fusion15FusionCallbacksIS1L_NS1P_17LinearCombinationISI_fSI_fLNS_15FloatRoundStyleE2EEESH_S1O_JEEENS4_5SM1004TMEM4LOAD26SM100_TMEM_LOAD_32dp32b64xES10_S1A_NS4_39AutoVectorizingCopyWithAssumedAlignmentILi128EEENS4_14SM90_TMA_STOREES1A_S20_S20_EEEvvEEEEvNT_6ParamsE) ;  /* 0xffffff4402c87950 */ /* 0x000fea0003c3ffff */
        .weak           $__internal_2_$__cuda_sm10x_tcgen05_guardrail_trap_unallocated_columns_being_dealloced
        .type           $__internal_2_$__cuda_sm10x_tcgen05_guardrail_trap_unallocated_columns_being_dealloced,@function
        .size           $__internal_2_$__cuda_sm10x_tcgen05_guardrail_trap_unallocated_columns_being_dealloced,(.L_x_167 - $__internal_2_$__cuda_sm10x_tcgen05_guardrail_trap_unallocated_columns_being_dealloced)
$__internal_2_$__cuda_sm10x_tcgen05_guardrail_trap_unallocated_columns_being_dealloced:
[----:B------:R-:W-:Y:S05]  /*b8e0*/  BPT.TRAP 0x1 ;  /* 0x000000040000795c */ /* 0x000fea0000300000 */
[----:B------:R-:W-:-:S04]  /*b8f0*/  HFMA2 R3, -RZ, RZ, 0, 0 ;  /* 0x00000000ff037431 */ /* 0x000fc800000001ff */
[----:B------:R-:W-:Y:S05]  /*b900*/  RET.REL.NODEC R2 `(_ZN7cutlass13device_kernelINS_4gemm6kernel13GemmUniversalIN4cute5tupleIJiiiiEEENS1_10collective13CollectiveMmaINS1_35MainloopSm100TmaUmmaWarpSpecializedILi3ELi2ELi2ENS5_IJNS4_1CILi1EEESB_SB_EEEEENS5_IJNSA_ILi128EEENSA_ILi256EEENSA_ILi64EEEEEENS_10bfloat16_tENS5_IJlSB_lEEESI_NS5_IJSB_llEEENS4_8TiledMMAINS4_8MMA_AtomIJNS4_20SM100_MMA_F16BF16_SSISI_SI_fLi128ELi256ELNS4_4UMMA5MajorE0ELSP_1ELNSO_7ScaleInE0ELSQ_0EEEEEENS4_6LayoutISC_NS5_IJNSA_ILi0EEESU_SU_EEEEENS5_IJNS4_10UnderscoreESX_SX_EEEEENS4_13SM90_TMA_LOADENS4_14ComposedLayoutINS4_7SwizzleILi3ELi4ELi3EEENS4_18smem_ptr_flag_bitsILi16EEENST_INS5_IJNSA_ILi8EEESG_EEENS5_IJSG_SB_EEEEEEEvNS4_8identityES10_NS11_IS13_S15_NST_INS5_IJSG_S16_EEENS5_IJSB_SG_EEEEEEEvS1B_EENS_8epilogue10collective18CollectiveEpilogueINS1H_23Sm100TmaWarpSpecializedILi4ELi2ELi64ELb1ELb0EEEJSH_NS5_IJNST_ISE_SB_EENST_ISG_SB_EEEEESI_SJ_SI_SJ_NS1H_6fusion15FusionCallbacksIS1L_NS1P_17LinearCombinationISI_fSI_fLNS_15FloatRoundStyleE2EEESH_S1O_JEEENS4_5SM1004TMEM4LOAD26SM100_TMEM_LOAD_32dp32b64xES10_S1A_NS4_39AutoVectorizingCopyWithAssumedAlignmentILi128EEENS4_14SM90_TMA_STOREES1A_S20_S20_EEEvvEEEEvNT_6ParamsE) ;  /* 0xffffff4402bc7950 */ /* 0x000fea0003c3ffff */
.L_x_166:
[----:B------:R-:W-:-:S00]  /*b910*/  BRA `(.L_x_166) ;  /* 0xfffffffc00fc7947 */ /* 0x000fc0000383ffff */
[----:B------:R-:W-:-:S00]  /*b920*/  NOP ;  /* 0x0000000000007918 */ /* 0x000fc00000000000 */
        /* <DEDUP_REMOVED lines=13> */
.L_x_167:


//--------------------- .nv.global.init           --------------------------
	.section	.nv.global.init,"aw",@progbits
.nv.global.init:
	.type		$str$27,@object
	.size		$str$27,($str$28 - $str$27)
$str$27:
        /*0000*/ 	.byte	0x28, 0x61, 0x64, 0x64, 0x72, 0x65, 0x73, 0x73, 0x20, 0x26, 0x20, 0x6d, 0x61, 0x73, 0x6b, 0x29
        /*0010*/ 	.byte	0x20, 0x3d, 0x3d, 0x20, 0x30, 0x00
	.type		$str$28,@object
	.size		$str$28,($str$26 - $str$28)
$str$28:
        /*0016*/ 	.byte	0x2f, 0x74, 0x6d, 0x70, 0x2f, 0x63, 0x75, 0x74, 0x6c, 0x61, 0x73, 0x73, 0x5f, 0x73, 0x77, 0x65
        /*0026*/ 	.byte	0x65, 0x70, 0x5f, 0x73, 0x72, 0x63, 0x2f, 0x69, 0x6e, 0x63, 0x6c, 0x75, 0x64, 0x65, 0x2f, 0x63
        /*0036*/ 	.byte	0x75, 0x74, 0x65, 0x2f, 0x70, 0x6f, 0x69, 0x6e, 0x74, 0x65, 0x72, 0x5f, 0x66, 0x6c, 0x61, 0x67
        /*0046*/ 	.byte	0x67, 0x65, 0x64, 0x2e, 0x68, 0x70, 0x70, 0x00
	.type		$str$26,@object
	.size		$str$26,($str$25 - $str$26)
$str$26:
        /*004e*/ 	.byte	0x2f, 0x74, 0x6d, 0x70, 0x2f, 0x63, 0x75, 0x74, 0x6c, 0x61, 0x73, 0x73, 0x5f, 0x73, 0x77, 0x65
        /*005e*/ 	.byte	0x65, 0x70, 0x5f, 0x73, 0x72, 0x63, 0x2f, 0x69, 0x6e, 0x63, 0x6c, 0x75, 0x64, 0x65, 0x2f, 0x63
        /*006e*/ 	.byte	0x75, 0x74, 0x65, 0x2f, 0x61, 0x74, 0x6f, 0x6d, 0x2f, 0x63, 0x6f, 0x70, 0x79, 0x5f, 0x74, 0x72
        /*007e*/ 	.byte	0x61, 0x69, 0x74, 0x73, 0x5f, 0x73, 0x6d, 0x31, 0x30, 0x30, 0x2e, 0x68, 0x70, 0x70, 0x00
	.type		$str$25,@object
	.size		$str$25,(__unnamed_1 - $str$25)
$str$25:
        /*008d*/ 	.byte	0x28, 0x28, 0x75, 0x69, 0x6e, 0x74, 0x33, 0x32, 0x5f, 0x74, 0x28, 0x74, 0x68, 0x72, 0x65, 0x61
        /*009d*/ 	.byte	0x64, 0x49, 0x64, 0x78, 0x2e, 0x78, 0x29, 0x20, 0x2f, 0x20, 0x33, 0x32, 0x29, 0x20, 0x25, 0x20
        /*00ad*/ 	.byte	0x34, 0x29, 0x20, 0x3d, 0x3d, 0x20, 0x28, 0x28, 0x28, 0x74, 0x6d, 0x65, 0x6d, 0x5f, 0x61, 0x64
        /*00bd*/ 	.byte	0x64, 0x72, 0x20, 0x3e, 0x3e, 0x20, 0x31, 0x36, 0x29, 0x20, 0x2f, 0x20, 0x33, 0x32, 0x29, 0x20
        /*00cd*/ 	.byte	0x25, 0x20, 0x34, 0x29, 0x00
	.type		__unnamed_1,@object
	.size		__unnamed_1,(__unnamed_2 - __unnamed_1)
__unnamed_1:
        /*00d2*/ 	.byte	0x61, 0x75, 0x74, 0x6f, 0x20, 0x63, 0x75, 0x74, 0x65, 0x3a, 0x3a, 0x61, 0x73, 0x5f, 0x70, 0x6f
        /* <DEDUP_REMOVED lines=24> */
        /*0262*/ 	.byte	0x38, 0x31, 0x39, 0x32, 0x3e, 0x3e, 0x3e, 0x3e, 0x5d, 0x00
	.type		__unnamed_2,@object
	.size		__unnamed_2,(.L_2 - __unnamed_2)
__unnamed_2:
        /* <DEDUP_REMOVED lines=43> */
        /*051c*/ 	.byte	0x74, 0x65, 0x3a, 0x3a, 0x43, 0x3c, 0x30, 0x3e, 0x3e, 0x3e, 0x3e, 0x5d, 0x00
.L_2:


//--------------------- .nv.shared._ZN7cutlass13device_kernelINS_4gemm6kernel13GemmUniversalIN4cute5tupleIJiiiiEEENS1_10collective13CollectiveMmaINS1_35MainloopSm100TmaUmmaWarpSpecializedILi3ELi2ELi2ENS5_IJNS4_1CILi1EEESB_SB_EEEEENS5_IJNSA_ILi128EEENSA_ILi256EEENSA_ILi64EEEEEENS_10bfloat16_tENS5_IJlSB_lEEESI_NS5_IJSB_llEEENS4_8TiledMMAINS4_8MMA_AtomIJNS4_20SM100_MMA_F16BF16_SSISI_SI_fLi128ELi256ELNS4_4UMMA5MajorE0ELSP_1ELNSO_7ScaleInE0ELSQ_0EEEEEENS4_6LayoutISC_NS5_IJNSA_ILi0EEESU_SU_EEEEENS5_IJNS4_10UnderscoreESX_SX_EEEEENS4_13SM90_TMA_LOADENS4_14ComposedLayoutINS4_7SwizzleILi3ELi4ELi3EEENS4_18smem_ptr_flag_bitsILi16EEENST_INS5_IJNSA_ILi8EEESG_EEENS5_IJSG_SB_EEEEEEEvNS4_8identityES10_NS11_IS13_S15_NST_INS5_IJSG_S16_EEENS5_IJSB_SG_EEEEEEEvS1B_EENS_8epilogue10collective18CollectiveEpilogueINS1H_23Sm100TmaWarpSpecializedILi4ELi2ELi64ELb1ELb0EEEJSH_NS5_IJNST_ISE_SB_EENST_ISG_SB_EEEEESI_SJ_SI_SJ_NS1H_6fusion15FusionCallbacksIS1L_NS1P_17LinearCombinationISI_fSI_fLNS_15FloatRoundStyleE2EEESH_S1O_JEEENS4_5SM1004TMEM4LOAD26SM100_TMEM_LOAD_32dp32b64xES10_S1A_NS4_39AutoVectorizingCopyWithAssumedAlignmentILi128EEENS4_14SM90_TMA_STOREES1A_S20_S20_EEEvvEEEEvNT_6ParamsE --------------------------
	.section	.nv.shared._ZN7cutlass13device_kernelINS_4gemm6kernel13GemmUniversalIN4cute5tupleIJiiiiEEENS1_10collective13CollectiveMmaINS1_35MainloopSm100TmaUmmaWarpSpecializedILi3ELi2ELi2ENS5_IJNS4_1CILi1EEESB_SB_EEEEENS5_IJNSA_ILi128EEENSA_ILi256EEENSA_ILi64EEEEEENS_10bfloat16_tENS5_IJlSB_lEEESI_NS5_IJSB_llEEENS4_8TiledMMAINS4_8MMA_AtomIJNS4_20SM100_MMA_F16BF16_SSISI_SI_fLi128ELi256ELNS4_4UMMA5MajorE0ELSP_1ELNSO_7ScaleInE0ELSQ_0EEEEEENS4_6LayoutISC_NS5_IJNSA_ILi0EEESU_SU_EEEEENS5_IJNS4_10UnderscoreESX_SX_EEEEENS4_13SM90_TMA_LOADENS4_14ComposedLayoutINS4_7SwizzleILi3ELi4ELi3EEENS4_18smem_ptr_flag_bitsILi16EEENST_INS5_IJNSA_ILi8EEESG_EEENS5_IJSG_SB_EEEEEEEvNS4_8identityES10_NS11_IS13_S15_NST_INS5_IJSG_S16_EEENS5_IJSB_SG_EEEEEEEvS1B_EENS_8epilogue10collective18CollectiveEpilogueINS1H_23Sm100TmaWarpSpecializedILi4ELi2ELi64ELb1ELb0EEEJSH_NS5_IJNST_ISE_SB_EENST_ISG_SB_EEEEESI_SJ_SI_SJ_NS1H_6fusion15FusionCallbacksIS1L_NS1P_17LinearCombinationISI_fSI_fLNS_15FloatRoundStyleE2EEESH_S1O_JEEENS4_5SM1004TMEM4LOAD26SM100_TMEM_LOAD_32dp32b64xES10_S1A_NS4_39AutoVectorizingCopyWithAssumedAlignmentILi128EEENS4_14SM90_TMA_STOREES1A_S20_S20_EEEvvEEEEvNT_6ParamsE,"aw",@nobits
	.sectionflags	@""
	.align	16
	.zero		1024


//--------------------- .nv.shared.reserved.0     --------------------------
	.section	.nv.shared.reserved.0,"aw",@nobits
	.weak		__nv_reservedSMEM_offset_0_alias
	.size		__nv_reservedSMEM_offset_0_alias, 0, 64
	.other		__nv_reservedSMEM_offset_0_alias,@"STO_CUDA_RESERVED_SHARED STV_DEFAULT"
__nv_reservedSMEM_offset_0_alias:
	.zero		0
.nv.shared.reserved.0:
	.zero		64
	.weak		__nv_reservedSMEM_tcgen05_partition
	.type		__nv_reservedSMEM_tcgen05_partition,@object
	.size		__nv_reservedSMEM_tcgen05_partition,(.L_0 - __nv_reservedSMEM_tcgen05_partition)
__nv_reservedSMEM_tcgen05_partition:
	.zero		32
.L_0:


//--------------------- .nv.global                --------------------------
	.section	.nv.global,"aw",@nobits
.nv.global:
	.type		_ZN40_INTERNAL_907d1e1a_4_k_cu_272d3803_346674cute1_E,@object
	.size		_ZN40_INTERNAL_907d1e1a_4_k_cu_272d3803_346674cute1_E,(_ZN40_INTERNAL_907d1e1a_4_k_cu_272d3803_346674cuda3std3__45__cpo6cbeginE - _ZN40_INTERNAL_907d1e1a_4_k_cu_272d3803_346674cute1_E)
_ZN40_INTERNAL_907d1e1a_4_k_cu_272d3803_346674cute1_E:
	.zero		1
	.type		_ZN40_INTERNAL_907d1e1a_4_k_cu_272d3803_346674cuda3std3__45__cpo6cbeginE,@object
	.size		_ZN40_INTERNAL_907d1e1a_4_k_cu_272d3803_346674cuda3std3__45__cpo6cbeginE,(_ZN40_INTERNAL_907d1e1a_4_k_cu_272d3803_346674cuda3std3__48in_placeE - _ZN40_INTERNAL_907d1e1a_4_k_cu_272d3803_346674cuda3std3__45__cpo6cbeginE)
_ZN40_INTERNAL_907d1e1a_4_k_cu_272d3803_346674cuda3std3__45__cpo6cbeginE:
	.zero		1
	.type		_ZN40_INTERNAL_907d1e1a_4_k_cu_272d3803_346674cuda3std3__48in_placeE,@object
	.size		_ZN40_INTERNAL_907d1e1a_4_k_cu_272d3803_346674cuda3std3__48in_placeE,(_ZN40_INTERNAL_907d1e1a_4_k_cu_272d3803_346674cuda3std6ranges3__45__cpo9iter_moveE - _ZN40_INTERNAL_907d1e1a_4_k_cu_272d3803_346674cuda3std3__48in_placeE)
_ZN40_INTERNAL_907d1e1a_4_k_cu_272d3803_346674cuda3std3__48in_placeE:
	.zero		1
	.type		_ZN40_INTERNAL_907d1e1a_4_k_cu_272d3803_346674cuda3std6ranges3__45__cpo9iter_moveE,@object
	.size		_ZN40_INTERNAL_907d1e1a_4_k_cu_272d3803_346674cuda3std6ranges3__45__cpo9iter_moveE,(_ZN40_INTERNAL_907d1e1a_4_k_cu_272d3803_346674cuda3std3__45__cpo5beginE - _ZN40_INTERNAL_907d1e1a_4_k_cu_272d3803_346674cuda3std6ranges3__45__cpo9iter_moveE)
_ZN40_INTERNAL_907d1e1a_4_k_cu_272d3803_346674cuda3std6ranges3__45__cpo9iter_moveE:
	.zero		1
	.type		_ZN40_INTERNAL_907d1e1a_4_k_cu_272d3803_346674cuda3std3__45__cpo5beginE,@object
	.size		_ZN40_INTERNAL_907d1e1a_4_k_cu_272d3803_346674cuda3std3__45__cpo5beginE,(_ZN40_INTERNAL_907d1e1a_4_k_cu_272d3803_346674cuda3std3__442_GLOBAL__N__907d1e1a_4_k_cu_272d3803_346676ignoreE - _ZN40_INTERNAL_907d1e1a_4_k_cu_272d3803_346674cuda3std3__45__cpo5beginE)
_ZN40_INTERNAL_907d1e1a_4_k_cu_272d3803_346674cuda3std3__45__cpo5beginE:
	.zero		1
	.type		_ZN40_INTERNAL_907d1e1a_4_k_cu_272d3803_346674cuda3std3__442_GLOBAL__N__907d1e1a_4_k_cu_272d3803_346676ignoreE,@object
	.size		_ZN40_INTERNAL_907d1e1a_4_k_cu_272d3803_346674cuda3std3__442_GLOBAL__N__907d1e1a_4_k_cu_272d3803_346676ignoreE,(_ZN40_INTERNAL_907d1e1a_4_k_cu_272d3803_346674cute7productE - _ZN40_INTERNAL_907d1e1a_4_k_cu_272d3803_346674cuda3std3__442_GLOBAL__N__907d1e1a_4_k_cu_272d3803_346676ignoreE)
_ZN40_INTERNAL_907d1e1a_4_k_cu_272d3803_346674cuda3std3__442_GLOBAL__N__907d1e1a_4_k_cu_272d3803_346676ignoreE:
	.zero		1
	.type		_ZN40_INTERNAL_907d1e1a_4_k_cu_272d3803_346674cute7productE,@object
	.size		_ZN40_INTERNAL_907d1e1a_4_k_cu_272d3803_346674cute7productE,(_ZN40_INTERNAL_907d1e1a_4_k_cu_272d3803_346674cuda3std3__45__cpo3endE - _ZN40_INTERNAL_907d1e1a_4_k_cu_272d3803_346674cute7productE)
_ZN40_INTERNAL_907d1e1a_4_k_cu_272d3803_346674cute7productE:
	.zero		1
	.type		_ZN40_INTERNAL_907d1e1a_4_k_cu_272d3803_346674cuda3std3__45__cpo3endE,@object
	.size		_ZN40_INTERNAL_907d1e1a_4_k_cu_272d3803_346674cuda3std3__45__cpo3endE,(_ZN40_INTERNAL_907d1e1a_4_k_cu_272d3803_346674cuda3std3__419piecewise_constructE - _ZN40_INTERNAL_907d1e1a_4_k_cu_272d3803_346674cuda3std3__45__cpo3endE)
_ZN40_INTERNAL_907d1e1a_4_k_cu_272d3803_346674cuda3std3__45__cpo3endE:
	.zero		1
	.type		_ZN40_INTERNAL_907d1e1a_4_k_cu_272d3803_346674cuda3std3__419piecewise_constructE,@object
	.size		_ZN40_INTERNAL_907d1e1a_4_k_cu_272d3803_346674cuda3std3__419piecewise_constructE,(_ZN40_INTERNAL_907d1e1a_4_k_cu_272d3803_346674cuda3std3__45__cpo4cendE - _ZN40_INTERNAL_907d1e1a_4_k_cu_272d3803_346674cuda3std3__419piecewise_constructE)
_ZN40_INTERNAL_907d1e1a_4_k_cu_272d3803_346674cuda3std3__419piecewise_constructE:
	.zero		1
	.type		_ZN40_INTERNAL_907d1e1a_4_k_cu_272d3803_346674cuda3std3__45__cpo4cendE,@object
	.size		_ZN40_INTERNAL_907d1e1a_4_k_cu_272d3803_346674cuda3std3__45__cpo4cendE,(_ZN40_INTERNAL_907d1e1a_4_k_cu_272d3803_346674cuda3std6ranges3__45__cpo4swapE - _ZN40_INTERNAL_907d1e1a_4_k_cu_272d3803_346674cuda3std3__45__cpo4cendE)
_ZN40_INTERNAL_907d1e1a_4_k_cu_272d3803_346674cuda3std3__45__cpo4cendE:
	.zero		1
	.type		_ZN40_INTERNAL_907d1e1a_4_k_cu_272d3803_346674cuda3std6ranges3__45__cpo4swapE,@object
	.size		_ZN40_INTERNAL_907d1e1a_4_k_cu_272d3803_346674cuda3std6ranges3__45__cpo4swapE,(.L_10 - _ZN40_INTERNAL_907d1e1a_4_k_cu_272d3803_346674cuda3std6ranges3__45__cpo4swapE)
_ZN40_INTERNAL_907d1e1a_4_k_cu_272d3803_346674cuda3std6ranges3__45__cpo4swapE:
	.zero		1
.L_10:


//--------------------- .nv.constant0._ZN7cutlass13device_kernelINS_4gemm6kernel13GemmUniversalIN4cute5tupleIJiiiiEEENS1_10collective13CollectiveMmaINS1_35MainloopSm100TmaUmmaWarpSpecializedILi3ELi2ELi2ENS5_IJNS4_1CILi1EEESB_SB_EEEEENS5_IJNSA_ILi128EEENSA_ILi256EEENSA_ILi64EEEEEENS_10bfloat16_tENS5_IJlSB_lEEESI_NS5_IJSB_llEEENS4_8TiledMMAINS4_8MMA_AtomIJNS4_20SM100_MMA_F16BF16_SSISI_SI_fLi128ELi256ELNS4_4UMMA5MajorE0ELSP_1ELNSO_7ScaleInE0ELSQ_0EEEEEENS4_6LayoutISC_NS5_IJNSA_ILi0EEESU_SU_EEEEENS5_IJNS4_10UnderscoreESX_SX_EEEEENS4_13SM90_TMA_LOADENS4_14ComposedLayoutINS4_7SwizzleILi3ELi4ELi3EEENS4_18smem_ptr_flag_bitsILi16EEENST_INS5_IJNSA_ILi8EEESG_EEENS5_IJSG_SB_EEEEEEEvNS4_8identityES10_NS11_IS13_S15_NST_INS5_IJSG_S16_EEENS5_IJSB_SG_EEEEEEEvS1B_EENS_8epilogue10collective18CollectiveEpilogueINS1H_23Sm100TmaWarpSpecializedILi4ELi2ELi64ELb1ELb0EEEJSH_NS5_IJNST_ISE_SB_EENST_ISG_SB_EEEEESI_SJ_SI_SJ_NS1H_6fusion15FusionCallbacksIS1L_NS1P_17LinearCombinationISI_fSI_fLNS_15FloatRoundStyleE2EEESH_S1O_JEEENS4_5SM1004TMEM4LOAD26SM100_TMEM_LOAD_32dp32b64xES10_S1A_NS4_39AutoVectorizingCopyWithAssumedAlignmentILi128EEENS4_14SM90_TMA_STOREES1A_S20_S20_EEEvvEEEEvNT_6ParamsE --------------------------
	.section	.nv.constant0._ZN7cutlass13device_kernelINS_4gemm6kernel13GemmUniversalIN4cute5tupleIJiiiiEEENS1_10collective13CollectiveMmaINS1_35MainloopSm100TmaUmmaWarpSpecializedILi3ELi2ELi2ENS5_IJNS4_1CILi1EEESB_SB_EEEEENS5_IJNSA_ILi128EEENSA_ILi256EEENSA_ILi64EEEEEENS_10bfloat16_tENS5_IJlSB_lEEESI_NS5_IJSB_llEEENS4_8TiledMMAINS4_8MMA_AtomIJNS4_20SM100_MMA_F16BF16_SSISI_SI_fLi128ELi256ELNS4_4UMMA5MajorE0ELSP_1ELNSO_7ScaleInE0ELSQ_0EEEEEENS4_6LayoutISC_NS5_IJNSA_ILi0EEESU_SU_EEEEENS5_IJNS4_10UnderscoreESX_SX_EEEEENS4_13SM90_TMA_LOADENS4_14ComposedLayoutINS4_7SwizzleILi3ELi4ELi3EEENS4_18smem_ptr_flag_bitsILi16EEENST_INS5_IJNSA_ILi8EEESG_EEENS5_IJSG_SB_EEEEEEEvNS4_8identityES10_NS11_IS13_S15_NST_INS5_IJSG_S16_EEENS5_IJSB_SG_EEEEEEEvS1B_EENS_8epilogue10collective18CollectiveEpilogueINS1H_23Sm100TmaWarpSpecializedILi4ELi2ELi64ELb1ELb0EEEJSH_NS5_IJNST_ISE_SB_EENST_ISG_SB_EEEEESI_SJ_SI_SJ_NS1H_6fusion15FusionCallbacksIS1L_NS1P_17LinearCombinationISI_fSI_fLNS_15FloatRoundStyleE2EEESH_S1O_JEEENS4_5SM1004TMEM4LOAD26SM100_TMEM_LOAD_32dp32b64xES10_S1A_NS4_39AutoVectorizingCopyWithAssumedAlignmentILi128EEENS4_14SM90_TMA_STOREES1A_S20_S20_EEEvvEEEEvNT_6ParamsE,"a",@progbits
	.sectionflags	@""
	.align	4
.nv.constant0._ZN7cutlass13device_kernelINS_4gemm6kernel13GemmUniversalIN4cute5tupleIJiiiiEEENS1_10collective13CollectiveMmaINS1_35MainloopSm100TmaUmmaWarpSpecializedILi3ELi2ELi2ENS5_IJNS4_1CILi1EEESB_SB_EEEEENS5_IJNSA_ILi128EEENSA_ILi256EEENSA_ILi64EEEEEENS_10bfloat16_tENS5_IJlSB_lEEESI_NS5_IJSB_llEEENS4_8TiledMMAINS4_8MMA_AtomIJNS4_20SM100_MMA_F16BF16_SSISI_SI_fLi128ELi256ELNS4_4UMMA5MajorE0ELSP_1ELNSO_7ScaleInE0ELSQ_0EEEEEENS4_6LayoutISC_NS5_IJNSA_ILi0EEESU_SU_EEEEENS5_IJNS4_10UnderscoreESX_SX_EEEEENS4_13SM90_TMA_LOADENS4_14ComposedLayoutINS4_7SwizzleILi3ELi4ELi3EEENS4_18smem_ptr_flag_bitsILi16EEENST_INS5_IJNSA_ILi8EEESG_EEENS5_IJSG_SB_EEEEEEEvNS4_8identityES10_NS11_IS13_S15_NST_INS5_IJSG_S16_EEENS5_IJSB_SG_EEEEEEEvS1B_EENS_8epilogue10collective18CollectiveEpilogueINS1H_23Sm100TmaWarpSpecializedILi4ELi2ELi64ELb1ELb0EEEJSH_NS5_IJNST_ISE_SB_EENST_ISG_SB_EEEEESI_SJ_SI_SJ_NS1H_6fusion15FusionCallbacksIS1L_NS1P_17LinearCombinationISI_fSI_fLNS_15FloatRoundStyleE2EEESH_S1O_JEEENS4_5SM1004TMEM4LOAD26SM100_TMEM_LOAD_32dp32b64xES10_S1A_NS4_39AutoVectorizingCopyWithAssumedAlignmentILi128EEENS4_14SM90_TMA_STOREES1A_S20_S20_EEEvvEEEEvNT_6ParamsE:
	.zero		2944


//--------------------- SYMBOLS --------------------------

	.type		.nv.reservedSmem.offset0,@object
	.size		.nv.reservedSmem.offset0,0x4
	.type		.nv.reservedSmem.cap,@object
	.size		.nv.reservedSmem.cap,0x4
	.type		__assertfail,@function
